//
// Generated by NVIDIA NVVM Compiler
//
// Compiler Build ID: CL-36424714
// Cuda compilation tools, release 13.0, V13.0.88
// Based on NVVM 20.0.0
//

.version 9.0
.target sm_100
.address_size 64

	// .globl	primal_update

.visible .entry primal_update(
	.param .u64 .ptr .align 1 primal_update_param_0,
	.param .u64 .ptr .align 1 primal_update_param_1,
	.param .u64 .ptr .align 1 primal_update_param_2,
	.param .u64 .ptr .align 1 primal_update_param_3,
	.param .f64 primal_update_param_4,
	.param .u64 primal_update_param_5
)
{
	.reg .pred 	%p<2>;
	.reg .b32 	%r<5>;
	.reg .b64 	%rd<16>;
	.reg .b64 	%fd<7>;

	ld.param.u64 	%rd2, [primal_update_param_0];
	ld.param.u64 	%rd3, [primal_update_param_1];
	ld.param.u64 	%rd4, [primal_update_param_2];
	ld.param.u64 	%rd5, [primal_update_param_3];
	ld.param.f64 	%fd1, [primal_update_param_4];
	ld.param.u64 	%rd6, [primal_update_param_5];
	mov.u32 	%r1, %ctaid.x;
	mov.u32 	%r2, %ntid.x;
	mov.u32 	%r3, %tid.x;
	mad.lo.s32 	%r4, %r1, %r2, %r3;
	cvt.u64.u32 	%rd1, %r4;
	setp.le.s64 	%p1, %rd6, %rd1;
	@%p1 bra 	$L__BB0_2;
	cvta.to.global.u64 	%rd7, %rd3;
	cvta.to.global.u64 	%rd8, %rd4;
	cvta.to.global.u64 	%rd9, %rd5;
	cvta.to.global.u64 	%rd10, %rd2;
	shl.b64 	%rd11, %rd1, 3;
	add.s64 	%rd12, %rd7, %rd11;
	ld.global.f64 	%fd2, [%rd12];
	add.s64 	%rd13, %rd8, %rd11;
	ld.global.f64 	%fd3, [%rd13];
	add.s64 	%rd14, %rd9, %rd11;
	ld.global.f64 	%fd4, [%rd14];
	sub.f64 	%fd5, %fd3, %fd4;
	fma.rn.f64 	%fd6, %fd1, %fd5, %fd2;
	add.s64 	%rd15, %rd10, %rd11;
	st.global.f64 	[%rd15], %fd6;
$L__BB0_2:
	ret;

}
	// .globl	extrapolation_update
.visible .entry extrapolation_update(
	.param .u64 .ptr .align 1 extrapolation_update_param_0,
	.param .u64 .ptr .align 1 extrapolation_update_param_1,
	.param .u64 .ptr .align 1 extrapolation_update_param_2,
	.param .u64 extrapolation_update_param_3
)
{
	.reg .pred 	%p<2>;
	.reg .b32 	%r<5>;
	.reg .b64 	%rd<13>;
	.reg .b64 	%fd<5>;

	ld.param.u64 	%rd2, [extrapolation_update_param_0];
	ld.param.u64 	%rd3, [extrapolation_update_param_1];
	ld.param.u64 	%rd4, [extrapolation_update_param_2];
	ld.param.u64 	%rd5, [extrapolation_update_param_3];
	mov.u32 	%r1, %ctaid.x;
	mov.u32 	%r2, %ntid.x;
	mov.u32 	%r3, %tid.x;
	mad.lo.s32 	%r4, %r1, %r2, %r3;
	cvt.u64.u32 	%rd1, %r4;
	setp.le.s64 	%p1, %rd5, %rd1;
	@%p1 bra 	$L__BB1_2;
	cvta.to.global.u64 	%rd6, %rd3;
	cvta.to.global.u64 	%rd7, %rd4;
	cvta.to.global.u64 	%rd8, %rd2;
	shl.b64 	%rd9, %rd1, 3;
	add.s64 	%rd10, %rd6, %rd9;
	ld.global.f64 	%fd1, [%rd10];
	add.f64 	%fd2, %fd1, %fd1;
	add.s64 	%rd11, %rd7, %rd9;
	ld.global.f64 	%fd3, [%rd11];
	sub.f64 	%fd4, %fd2, %fd3;
	add.s64 	%rd12, %rd8, %rd9;
	st.global.f64 	[%rd12], %fd4;
$L__BB1_2:
	ret;

}
	// .globl	dual_update
.visible .entry dual_update(
	.param .u64 .ptr .align 1 dual_update_param_0,
	.param .u64 .ptr .align 1 dual_update_param_1,
	.param .u64 .ptr .align 1 dual_update_param_2,
	.param .u64 .ptr .align 1 dual_update_param_3,
	.param .f64 dual_update_param_4,
	.param .u64 dual_update_param_5
)
{
	.reg .pred 	%p<2>;
	.reg .b32 	%r<5>;
	.reg .b64 	%rd<16>;
	.reg .b64 	%fd<8>;

	ld.param.u64 	%rd2, [dual_update_param_0];
	ld.param.u64 	%rd3, [dual_update_param_1];
	ld.param.u64 	%rd4, [dual_update_param_2];
	ld.param.u64 	%rd5, [dual_update_param_3];
	ld.param.f64 	%fd1, [dual_update_param_4];
	ld.param.u64 	%rd6, [dual_update_param_5];
	mov.u32 	%r1, %ctaid.x;
	mov.u32 	%r2, %ntid.x;
	mov.u32 	%r3, %tid.x;
	mad.lo.s32 	%r4, %r1, %r2, %r3;
	cvt.u64.u32 	%rd1, %r4;
	setp.le.s64 	%p1, %rd6, %rd1;
	@%p1 bra 	$L__BB2_2;
	cvta.to.global.u64 	%rd7, %rd3;
	cvta.to.global.u64 	%rd8, %rd4;
	cvta.to.global.u64 	%rd9, %rd5;
	cvta.to.global.u64 	%rd10, %rd2;
	shl.b64 	%rd11, %rd1, 3;
	add.s64 	%rd12, %rd7, %rd11;
	ld.global.f64 	%fd2, [%rd12];
	add.s64 	%rd13, %rd8, %rd11;
	ld.global.f64 	%fd3, [%rd13];
	add.s64 	%rd14, %rd9, %rd11;
	ld.global.f64 	%fd4, [%rd14];
	sub.f64 	%fd5, %fd3, %fd4;
	mul.f64 	%fd6, %fd1, %fd5;
	sub.f64 	%fd7, %fd2, %fd6;
	add.s64 	%rd15, %rd10, %rd11;
	st.global.f64 	[%rd15], %fd7;
$L__BB2_2:
	ret;

}
	// .globl	reflection_update
.visible .entry reflection_update(
	.param .u64 .ptr .align 1 reflection_update_param_0,
	.param .u64 .ptr .align 1 reflection_update_param_1,
	.param .u64 .ptr .align 1 reflection_update_param_2,
	.param .u64 .ptr .align 1 reflection_update_param_3,
	.param .u64 .ptr .align 1 reflection_update_param_4,
	.param .u64 .ptr .align 1 reflection_update_param_5,
	.param .f64 reflection_update_param_6,
	.param .u64 reflection_update_param_7,
	.param .u64 reflection_update_param_8,
	.param .u64 reflection_update_param_9,
	.param .f64 reflection_update_param_10,
	.param .f64 reflection_update_param_11
)
{
	.reg .pred 	%p<3>;
	.reg .b32 	%r<5>;
	.reg .b64 	%rd<28>;
	.reg .b64 	%fd<36>;

	ld.param.u64 	%rd3, [reflection_update_param_1];
	ld.param.u64 	%rd5, [reflection_update_param_3];
	ld.param.u64 	%rd6, [reflection_update_param_4];
	ld.param.f64 	%fd3, [reflection_update_param_6];
	ld.param.u64 	%rd9, [reflection_update_param_7];
	ld.param.u64 	%rd8, [reflection_update_param_8];
	ld.param.u64 	%rd10, [reflection_update_param_9];
	ld.param.f64 	%fd4, [reflection_update_param_10];
	ld.param.f64 	%fd5, [reflection_update_param_11];
	mov.u32 	%r1, %ctaid.x;
	mov.u32 	%r2, %ntid.x;
	mov.u32 	%r3, %tid.x;
	mad.lo.s32 	%r4, %r1, %r2, %r3;
	cvt.u64.u32 	%rd1, %r4;
	cvt.rn.f64.s64 	%fd6, %rd10;
	add.f64 	%fd7, %fd6, 0d3FF0000000000000;
	add.f64 	%fd1, %fd6, 0d4000000000000000;
	div.rn.f64 	%fd2, %fd7, %fd1;
	setp.le.s64 	%p1, %rd9, %rd1;
	@%p1 bra 	$L__BB3_2;
	ld.param.u64 	%rd26, [reflection_update_param_2];
	ld.param.u64 	%rd25, [reflection_update_param_0];
	cvta.to.global.u64 	%rd11, %rd25;
	cvta.to.global.u64 	%rd12, %rd3;
	cvta.to.global.u64 	%rd13, %rd26;
	add.f64 	%fd8, %fd3, 0d3FF0000000000000;
	shl.b64 	%rd14, %rd1, 3;
	add.s64 	%rd15, %rd11, %rd14;
	ld.global.f64 	%fd9, [%rd15];
	mul.f64 	%fd10, %fd8, %fd9;
	add.s64 	%rd16, %rd12, %rd14;
	ld.global.f64 	%fd11, [%rd16];
	mul.f64 	%fd12, %fd3, %fd11;
	sub.f64 	%fd13, %fd10, %fd12;
	mul.f64 	%fd14, %fd2, %fd13;
	rcp.rn.f64 	%fd15, %fd1;
	fma.rn.f64 	%fd16, %fd15, %fd9, %fd14;
	st.global.f64 	[%rd15], %fd16;
	add.s64 	%rd17, %rd13, %rd14;
	ld.global.f64 	%fd17, [%rd17];
	mul.f64 	%fd18, %fd5, %fd16;
	fma.rn.f64 	%fd19, %fd4, %fd17, %fd18;
	add.f64 	%fd20, %fd4, %fd5;
	div.rn.f64 	%fd21, %fd19, %fd20;
	st.global.f64 	[%rd17], %fd21;
$L__BB3_2:
	setp.le.s64 	%p2, %rd8, %rd1;
	@%p2 bra 	$L__BB3_4;
	ld.param.u64 	%rd27, [reflection_update_param_5];
	add.f64 	%fd22, %fd3, 0d3FF0000000000000;
	cvta.to.global.u64 	%rd18, %rd5;
	shl.b64 	%rd19, %rd1, 3;
	add.s64 	%rd20, %rd18, %rd19;
	ld.global.f64 	%fd23, [%rd20];
	mul.f64 	%fd24, %fd22, %fd23;
	cvta.to.global.u64 	%rd21, %rd6;
	add.s64 	%rd22, %rd21, %rd19;
	ld.global.f64 	%fd25, [%rd22];
	mul.f64 	%fd26, %fd3, %fd25;
	sub.f64 	%fd27, %fd24, %fd26;
	mul.f64 	%fd28, %fd2, %fd27;
	rcp.rn.f64 	%fd29, %fd1;
	fma.rn.f64 	%fd30, %fd29, %fd23, %fd28;
	st.global.f64 	[%rd20], %fd30;
	cvta.to.global.u64 	%rd23, %rd27;
	add.s64 	%rd24, %rd23, %rd19;
	ld.global.f64 	%fd31, [%rd24];
	mul.f64 	%fd32, %fd5, %fd30;
	fma.rn.f64 	%fd33, %fd4, %fd31, %fd32;
	add.f64 	%fd34, %fd4, %fd5;
	div.rn.f64 	%fd35, %fd33, %fd34;
	st.global.f64 	[%rd24], %fd35;
$L__BB3_4:
	ret;

}
	// .globl	calculate_diff
.visible .entry calculate_diff(
	.param .u64 .ptr .align 1 calculate_diff_param_0,
	.param .u64 .ptr .align 1 calculate_diff_param_1,
	.param .u64 .ptr .align 1 calculate_diff_param_2,
	.param .u64 calculate_diff_param_3,
	.param .u64 .ptr .align 1 calculate_diff_param_4,
	.param .u64 .ptr .align 1 calculate_diff_param_5,
	.param .u64 .ptr .align 1 calculate_diff_param_6,
	.param .u64 calculate_diff_param_7
)
{
	.reg .pred 	%p<3>;
	.reg .b32 	%r<5>;
	.reg .b64 	%rd<24>;
	.reg .b64 	%fd<7>;

	ld.param.u64 	%rd2, [calculate_diff_param_0];
	ld.param.u64 	%rd3, [calculate_diff_param_1];
	ld.param.u64 	%rd4, [calculate_diff_param_2];
	ld.param.u64 	%rd9, [calculate_diff_param_3];
	ld.param.u64 	%rd5, [calculate_diff_param_4];
	ld.param.u64 	%rd6, [calculate_diff_param_5];
	ld.param.u64 	%rd7, [calculate_diff_param_6];
	ld.param.u64 	%rd8, [calculate_diff_param_7];
	mov.u32 	%r1, %ctaid.x;
	mov.u32 	%r2, %ntid.x;
	mov.u32 	%r3, %tid.x;
	mad.lo.s32 	%r4, %r1, %r2, %r3;
	cvt.u64.u32 	%rd1, %r4;
	setp.le.s64 	%p1, %rd9, %rd1;
	@%p1 bra 	$L__BB4_2;
	cvta.to.global.u64 	%rd10, %rd2;
	cvta.to.global.u64 	%rd11, %rd3;
	cvta.to.global.u64 	%rd12, %rd4;
	shl.b64 	%rd13, %rd1, 3;
	add.s64 	%rd14, %rd10, %rd13;
	ld.global.f64 	%fd1, [%rd14];
	add.s64 	%rd15, %rd11, %rd13;
	ld.global.f64 	%fd2, [%rd15];
	sub.f64 	%fd3, %fd1, %fd2;
	add.s64 	%rd16, %rd12, %rd13;
	st.global.f64 	[%rd16], %fd3;
$L__BB4_2:
	setp.le.s64 	%p2, %rd8, %rd1;
	@%p2 bra 	$L__BB4_4;
	cvta.to.global.u64 	%rd17, %rd5;
	shl.b64 	%rd18, %rd1, 3;
	add.s64 	%rd19, %rd17, %rd18;
	ld.global.f64 	%fd4, [%rd19];
	cvta.to.global.u64 	%rd20, %rd6;
	add.s64 	%rd21, %rd20, %rd18;
	ld.global.f64 	%fd5, [%rd21];
	sub.f64 	%fd6, %fd4, %fd5;
	cvta.to.global.u64 	%rd22, %rd7;
	add.s64 	%rd23, %rd22, %rd18;
	st.global.f64 	[%rd23], %fd6;
$L__BB4_4:
	ret;

}
	// .globl	axpyz
.visible .entry axpyz(
	.param .u64 .ptr .align 1 axpyz_param_0,
	.param .f64 axpyz_param_1,
	.param .u64 .ptr .align 1 axpyz_param_2,
	.param .u64 .ptr .align 1 axpyz_param_3,
	.param .u64 axpyz_param_4
)
{
	.reg .pred 	%p<2>;
	.reg .b32 	%r<5>;
	.reg .b64 	%rd<13>;
	.reg .b64 	%fd<5>;

	ld.param.u64 	%rd2, [axpyz_param_0];
	ld.param.f64 	%fd1, [axpyz_param_1];
	ld.param.u64 	%rd3, [axpyz_param_2];
	ld.param.u64 	%rd4, [axpyz_param_3];
	ld.param.u64 	%rd5, [axpyz_param_4];
	mov.u32 	%r1, %ctaid.x;
	mov.u32 	%r2, %ntid.x;
	mov.u32 	%r3, %tid.x;
	mad.lo.s32 	%r4, %r1, %r2, %r3;
	cvt.u64.u32 	%rd1, %r4;
	setp.le.s64 	%p1, %rd5, %rd1;
	@%p1 bra 	$L__BB5_2;
	cvta.to.global.u64 	%rd6, %rd3;
	cvta.to.global.u64 	%rd7, %rd4;
	cvta.to.global.u64 	%rd8, %rd2;
	shl.b64 	%rd9, %rd1, 3;
	add.s64 	%rd10, %rd6, %rd9;
	ld.global.f64 	%fd2, [%rd10];
	add.s64 	%rd11, %rd7, %rd9;
	ld.global.f64 	%fd3, [%rd11];
	fma.rn.f64 	%fd4, %fd1, %fd2, %fd3;
	add.s64 	%rd12, %rd8, %rd9;
	st.global.f64 	[%rd12], %fd4;
$L__BB5_2:
	ret;

}
	// .globl	average_seq
.visible .entry average_seq(
	.param .u64 .ptr .align 1 average_seq_param_0,
	.param .u64 .ptr .align 1 average_seq_param_1,
	.param .u64 average_seq_param_2,
	.param .u64 .ptr .align 1 average_seq_param_3,
	.param .u64 .ptr .align 1 average_seq_param_4,
	.param .u64 average_seq_param_5,
	.param .u64 average_seq_param_6
)
{
	.reg .pred 	%p<3>;
	.reg .b32 	%r<5>;
	.reg .b64 	%rd<19>;
	.reg .b64 	%fd<12>;

	ld.param.u64 	%rd2, [average_seq_param_0];
	ld.param.u64 	%rd3, [average_seq_param_1];
	ld.param.u64 	%rd7, [average_seq_param_2];
	ld.param.u64 	%rd4, [average_seq_param_3];
	ld.param.u64 	%rd5, [average_seq_param_4];
	ld.param.u64 	%rd6, [average_seq_param_5];
	ld.param.u64 	%rd8, [average_seq_param_6];
	mov.u32 	%r1, %ctaid.x;
	mov.u32 	%r2, %ntid.x;
	mov.u32 	%r3, %tid.x;
	mad.lo.s32 	%r4, %r1, %r2, %r3;
	cvt.u64.u32 	%rd1, %r4;
	cvt.rn.f64.s64 	%fd1, %rd8;
	setp.le.s64 	%p1, %rd7, %rd1;
	@%p1 bra 	$L__BB6_2;
	cvta.to.global.u64 	%rd9, %rd2;
	cvta.to.global.u64 	%rd10, %rd3;
	shl.b64 	%rd11, %rd1, 3;
	add.s64 	%rd12, %rd9, %rd11;
	ld.global.f64 	%fd2, [%rd12];
	add.s64 	%rd13, %rd10, %rd11;
	ld.global.f64 	%fd3, [%rd13];
	fma.rn.f64 	%fd4, %fd2, %fd1, %fd3;
	add.f64 	%fd5, %fd1, 0d3FF0000000000000;
	div.rn.f64 	%fd6, %fd4, %fd5;
	st.global.f64 	[%rd12], %fd6;
$L__BB6_2:
	setp.le.s64 	%p2, %rd6, %rd1;
	@%p2 bra 	$L__BB6_4;
	cvta.to.global.u64 	%rd14, %rd4;
	shl.b64 	%rd15, %rd1, 3;
	add.s64 	%rd16, %rd14, %rd15;
	ld.global.f64 	%fd7, [%rd16];
	cvta.to.global.u64 	%rd17, %rd5;
	add.s64 	%rd18, %rd17, %rd15;
	ld.global.f64 	%fd8, [%rd18];
	fma.rn.f64 	%fd9, %fd7, %fd1, %fd8;
	add.f64 	%fd10, %fd1, 0d3FF0000000000000;
	div.rn.f64 	%fd11, %fd9, %fd10;
	st.global.f64 	[%rd16], %fd11;
$L__BB6_4:
	ret;

}
	// .globl	get_row_index
.visible .entry get_row_index(
	.param .u64 .ptr .align 1 get_row_index_param_0,
	.param .u64 get_row_index_param_1,
	.param .u64 .ptr .align 1 get_row_index_param_2
)
{
	.reg .pred 	%p<8>;
	.reg .b32 	%r<13>;
	.reg .b64 	%rd<31>;

	ld.param.u64 	%rd13, [get_row_index_param_0];
	ld.param.u64 	%rd11, [get_row_index_param_1];
	ld.param.u64 	%rd12, [get_row_index_param_2];
	cvta.to.global.u64 	%rd1, %rd13;
	mov.u32 	%r1, %ctaid.x;
	mov.u32 	%r2, %ntid.x;
	mov.u32 	%r3, %tid.x;
	mad.lo.s32 	%r4, %r1, %r2, %r3;
	cvt.u64.u32 	%rd2, %r4;
	shl.b64 	%rd14, %rd11, 2;
	add.s64 	%rd15, %rd1, %rd14;
	ld.global.u32 	%r5, [%rd15];
	add.s32 	%r6, %r5, -1;
	cvt.s64.s32 	%rd16, %r6;
	setp.ge.s64 	%p1, %rd2, %rd16;
	setp.lt.s64 	%p2, %rd11, 1;
	or.pred  	%p3, %p1, %p2;
	@%p3 bra 	$L__BB7_6;
	add.s64 	%rd29, %rd11, -1;
	mov.b64 	%rd30, 0;
$L__BB7_2:
	sub.s64 	%rd18, %rd29, %rd30;
	shr.u64 	%rd19, %rd18, 63;
	add.s64 	%rd20, %rd18, %rd19;
	shr.s64 	%rd21, %rd20, 1;
	add.s64 	%rd6, %rd21, %rd30;
	shl.b64 	%rd22, %rd6, 2;
	add.s64 	%rd7, %rd1, %rd22;
	ld.global.u32 	%r7, [%rd7];
	add.s32 	%r8, %r7, -1;
	cvt.s64.s32 	%rd8, %r8;
	setp.lt.s64 	%p4, %rd2, %rd8;
	@%p4 bra 	$L__BB7_5;
	ld.global.u32 	%r9, [%rd7+4];
	add.s32 	%r10, %r9, -1;
	cvt.s64.s32 	%rd23, %r10;
	setp.ge.s64 	%p5, %rd2, %rd23;
	@%p5 bra 	$L__BB7_5;
	cvt.u32.u64 	%r11, %rd6;
	add.s32 	%r12, %r11, 1;
	cvta.to.global.u64 	%rd24, %rd12;
	shl.b64 	%rd25, %rd2, 2;
	add.s64 	%rd26, %rd24, %rd25;
	st.global.u32 	[%rd26], %r12;
	bra.uni 	$L__BB7_6;
$L__BB7_5:
	setp.lt.s64 	%p6, %rd2, %rd8;
	add.s64 	%rd27, %rd6, -1;
	add.s64 	%rd28, %rd6, 1;
	selp.b64 	%rd30, %rd30, %rd28, %p6;
	selp.b64 	%rd29, %rd27, %rd29, %p6;
	setp.le.s64 	%p7, %rd30, %rd29;
	@%p7 bra 	$L__BB7_2;
$L__BB7_6:
	ret;

}
	// .globl	rescale_coo
.visible .entry rescale_coo(
	.param .u64 .ptr .align 1 rescale_coo_param_0,
	.param .u64 .ptr .align 1 rescale_coo_param_1,
	.param .u64 .ptr .align 1 rescale_coo_param_2,
	.param .u64 .ptr .align 1 rescale_coo_param_3,
	.param .u64 .ptr .align 1 rescale_coo_param_4,
	.param .u64 rescale_coo_param_5
)
{
	.reg .pred 	%p<2>;
	.reg .b32 	%r<7>;
	.reg .b64 	%rd<22>;
	.reg .b64 	%fd<6>;

	ld.param.u64 	%rd2, [rescale_coo_param_0];
	ld.param.u64 	%rd3, [rescale_coo_param_1];
	ld.param.u64 	%rd4, [rescale_coo_param_2];
	ld.param.u64 	%rd5, [rescale_coo_param_3];
	ld.param.u64 	%rd6, [rescale_coo_param_4];
	ld.param.u64 	%rd7, [rescale_coo_param_5];
	mov.u32 	%r1, %ctaid.x;
	mov.u32 	%r2, %ntid.x;
	mov.u32 	%r3, %tid.x;
	mad.lo.s32 	%r4, %r1, %r2, %r3;
	cvt.u64.u32 	%rd1, %r4;
	setp.le.s64 	%p1, %rd7, %rd1;
	@%p1 bra 	$L__BB8_2;
	cvta.to.global.u64 	%rd8, %rd4;
	cvta.to.global.u64 	%rd9, %rd3;
	cvta.to.global.u64 	%rd10, %rd2;
	cvta.to.global.u64 	%rd11, %rd5;
	cvta.to.global.u64 	%rd12, %rd6;
	shl.b64 	%rd13, %rd1, 2;
	add.s64 	%rd14, %rd8, %rd13;
	ld.global.u32 	%r5, [%rd14];
	add.s64 	%rd15, %rd9, %rd13;
	ld.global.u32 	%r6, [%rd15];
	shl.b64 	%rd16, %rd1, 3;
	add.s64 	%rd17, %rd10, %rd16;
	ld.global.f64 	%fd1, [%rd17];
	mul.wide.s32 	%rd18, %r6, 8;
	add.s64 	%rd19, %rd11, %rd18;
	ld.global.f64 	%fd2, [%rd19+-8];
	mul.wide.s32 	%rd20, %r5, 8;
	add.s64 	%rd21, %rd12, %rd20;
	ld.global.f64 	%fd3, [%rd21+-8];
	mul.f64 	%fd4, %fd2, %fd3;
	div.rn.f64 	%fd5, %fd1, %fd4;
	st.global.f64 	[%rd17], %fd5;
$L__BB8_2:
	ret;

}
	// .globl	rescale_csr
.visible .entry rescale_csr(
	.param .u64 .ptr .align 1 rescale_csr_param_0,
	.param .u64 .ptr .align 1 rescale_csr_param_1,
	.param .u64 .ptr .align 1 rescale_csr_param_2,
	.param .u64 .ptr .align 1 rescale_csr_param_3,
	.param .u64 .ptr .align 1 rescale_csr_param_4,
	.param .u64 rescale_csr_param_5,
	.param .u64 rescale_csr_param_6
)
{
	.reg .pred 	%p<7>;
	.reg .b32 	%r<12>;
	.reg .b64 	%rd<47>;
	.reg .b64 	%fd<6>;

	ld.param.u64 	%rd12, [rescale_csr_param_0];
	ld.param.u64 	%rd17, [rescale_csr_param_1];
	ld.param.u64 	%rd13, [rescale_csr_param_2];
	ld.param.u64 	%rd14, [rescale_csr_param_3];
	ld.param.u64 	%rd15, [rescale_csr_param_4];
	ld.param.u64 	%rd16, [rescale_csr_param_5];
	cvta.to.global.u64 	%rd1, %rd17;
	mov.u32 	%r1, %ctaid.x;
	mov.u32 	%r2, %ntid.x;
	mov.u32 	%r3, %tid.x;
	mad.lo.s32 	%r4, %r1, %r2, %r3;
	cvt.u64.u32 	%rd2, %r4;
	shl.b64 	%rd18, %rd16, 2;
	add.s64 	%rd19, %rd1, %rd18;
	ld.global.u32 	%r5, [%rd19];
	add.s32 	%r6, %r5, -1;
	cvt.s64.s32 	%rd20, %r6;
	setp.ge.s64 	%p1, %rd2, %rd20;
	@%p1 bra 	$L__BB9_7;
	setp.lt.s64 	%p2, %rd16, 1;
	mov.b64 	%rd46, 0;
	@%p2 bra 	$L__BB9_6;
	add.s64 	%rd44, %rd16, -1;
	mov.b64 	%rd45, 0;
$L__BB9_3:
	sub.s64 	%rd23, %rd44, %rd45;
	shr.u64 	%rd24, %rd23, 63;
	add.s64 	%rd25, %rd23, %rd24;
	shr.s64 	%rd26, %rd25, 1;
	add.s64 	%rd46, %rd26, %rd45;
	shl.b64 	%rd27, %rd46, 2;
	add.s64 	%rd7, %rd1, %rd27;
	ld.global.u32 	%r7, [%rd7];
	add.s32 	%r8, %r7, -1;
	cvt.s64.s32 	%rd8, %r8;
	setp.lt.s64 	%p3, %rd2, %rd8;
	@%p3 bra 	$L__BB9_5;
	ld.global.u32 	%r9, [%rd7+4];
	add.s32 	%r10, %r9, -1;
	cvt.s64.s32 	%rd28, %r10;
	setp.lt.s64 	%p4, %rd2, %rd28;
	@%p4 bra 	$L__BB9_6;
$L__BB9_5:
	setp.lt.s64 	%p5, %rd2, %rd8;
	add.s64 	%rd30, %rd46, -1;
	add.s64 	%rd31, %rd46, 1;
	selp.b64 	%rd45, %rd45, %rd31, %p5;
	selp.b64 	%rd44, %rd30, %rd44, %p5;
	setp.le.s64 	%p6, %rd45, %rd44;
	mov.b64 	%rd46, 0;
	@%p6 bra 	$L__BB9_3;
$L__BB9_6:
	cvta.to.global.u64 	%rd32, %rd13;
	shl.b64 	%rd33, %rd2, 2;
	add.s64 	%rd34, %rd32, %rd33;
	ld.global.u32 	%r11, [%rd34];
	cvta.to.global.u64 	%rd35, %rd12;
	shl.b64 	%rd36, %rd2, 3;
	add.s64 	%rd37, %rd35, %rd36;
	ld.global.f64 	%fd1, [%rd37];
	cvta.to.global.u64 	%rd38, %rd14;
	shl.b64 	%rd39, %rd46, 3;
	add.s64 	%rd40, %rd38, %rd39;
	ld.global.f64 	%fd2, [%rd40];
	cvta.to.global.u64 	%rd41, %rd15;
	mul.wide.s32 	%rd42, %r11, 8;
	add.s64 	%rd43, %rd41, %rd42;
	ld.global.f64 	%fd3, [%rd43+-8];
	mul.f64 	%fd4, %fd2, %fd3;
	div.rn.f64 	%fd5, %fd1, %fd4;
	st.global.f64 	[%rd37], %fd5;
$L__BB9_7:
	ret;

}
	// .globl	replace_inf_with_zero
.visible .entry replace_inf_with_zero(
	.param .u64 .ptr .align 1 replace_inf_with_zero_param_0,
	.param .u64 .ptr .align 1 replace_inf_with_zero_param_1,
	.param .u64 replace_inf_with_zero_param_2
)
{
	.reg .pred 	%p<4>;
	.reg .b32 	%r<5>;
	.reg .b64 	%rd<10>;
	.reg .b64 	%fd<5>;

	ld.param.u64 	%rd2, [replace_inf_with_zero_param_0];
	ld.param.u64 	%rd3, [replace_inf_with_zero_param_1];
	ld.param.u64 	%rd4, [replace_inf_with_zero_param_2];
	mov.u32 	%r1, %ctaid.x;
	mov.u32 	%r2, %ntid.x;
	mov.u32 	%r3, %tid.x;
	mad.lo.s32 	%r4, %r1, %r2, %r3;
	cvt.u64.u32 	%rd1, %r4;
	setp.le.s64 	%p1, %rd4, %rd1;
	@%p1 bra 	$L__BB10_2;
	cvta.to.global.u64 	%rd5, %rd3;
	cvta.to.global.u64 	%rd6, %rd2;
	shl.b64 	%rd7, %rd1, 3;
	add.s64 	%rd8, %rd6, %rd7;
	ld.global.f64 	%fd1, [%rd8];
	setp.eq.f64 	%p2, %fd1, 0dFFF0000000000000;
	selp.f64 	%fd2, 0d0000000000000000, %fd1, %p2;
	st.global.f64 	[%rd8], %fd2;
	add.s64 	%rd9, %rd5, %rd7;
	ld.global.f64 	%fd3, [%rd9];
	setp.eq.f64 	%p3, %fd3, 0d7FF0000000000000;
	selp.f64 	%fd4, 0d0000000000000000, %fd3, %p3;
	st.global.f64 	[%rd9], %fd4;
$L__BB10_2:
	ret;

}
	// .globl	max_abs_row_elementwise_kernel
.visible .entry max_abs_row_elementwise_kernel(
	.param .u64 .ptr .align 1 max_abs_row_elementwise_kernel_param_0,
	.param .u64 .ptr .align 1 max_abs_row_elementwise_kernel_param_1,
	.param .u64 max_abs_row_elementwise_kernel_param_2,
	.param .u64 .ptr .align 1 max_abs_row_elementwise_kernel_param_3
)
{
	.reg .pred 	%p<2>;
	.reg .b32 	%r<6>;
	.reg .b64 	%rd<17>;
	.reg .b64 	%fd<3>;

	ld.param.u64 	%rd2, [max_abs_row_elementwise_kernel_param_0];
	ld.param.u64 	%rd3, [max_abs_row_elementwise_kernel_param_1];
	ld.param.u64 	%rd5, [max_abs_row_elementwise_kernel_param_2];
	ld.param.u64 	%rd4, [max_abs_row_elementwise_kernel_param_3];
	mov.u32 	%r1, %ctaid.x;
	mov.u32 	%r2, %ntid.x;
	mov.u32 	%r3, %tid.x;
	mad.lo.s32 	%r4, %r1, %r2, %r3;
	cvt.u64.u32 	%rd1, %r4;
	setp.le.s64 	%p1, %rd5, %rd1;
	@%p1 bra 	$L__BB11_2;
	cvta.to.global.u64 	%rd6, %rd3;
	cvta.to.global.u64 	%rd7, %rd2;
	cvta.to.global.u64 	%rd8, %rd4;
	shl.b64 	%rd9, %rd1, 2;
	add.s64 	%rd10, %rd6, %rd9;
	ld.global.u32 	%r5, [%rd10];
	shl.b64 	%rd11, %rd1, 3;
	add.s64 	%rd12, %rd7, %rd11;
	ld.global.f64 	%fd1, [%rd12];
	abs.f64 	%fd2, %fd1;
	mul.wide.s32 	%rd13, %r5, 8;
	add.s64 	%rd14, %rd8, %rd13;
	mov.b64 	%rd15, %fd2;
	atom.global.max.u64 	%rd16, [%rd14+-8], %rd15;
$L__BB11_2:
	ret;

}
	// .globl	max_abs_row_kernel
.visible .entry max_abs_row_kernel(
	.param .u64 .ptr .align 1 max_abs_row_kernel_param_0,
	.param .u64 .ptr .align 1 max_abs_row_kernel_param_1,
	.param .u64 max_abs_row_kernel_param_2,
	.param .u64 .ptr .align 1 max_abs_row_kernel_param_3
)
{
	.reg .pred 	%p<22>;
	.reg .b32 	%r<31>;
	.reg .b64 	%rd<61>;
	.reg .b64 	%fd<123>;

	ld.param.u64 	%rd32, [max_abs_row_kernel_param_0];
	ld.param.u64 	%rd30, [max_abs_row_kernel_param_1];
	ld.param.u64 	%rd33, [max_abs_row_kernel_param_2];
	ld.param.u64 	%rd31, [max_abs_row_kernel_param_3];
	cvta.to.global.u64 	%rd1, %rd32;
	mov.u32 	%r2, %ctaid.x;
	mov.u32 	%r3, %ntid.x;
	mov.u32 	%r4, %tid.x;
	mad.lo.s32 	%r5, %r2, %r3, %r4;
	shr.u32 	%r6, %r5, 5;
	cvt.u64.u32 	%rd2, %r6;
	and.b32  	%r1, %r5, 31;
	setp.le.s64 	%p1, %rd33, %rd2;
	@%p1 bra 	$L__BB12_16;
	cvta.to.global.u64 	%rd34, %rd30;
	cvt.u64.u32 	%rd3, %r1;
	shl.b64 	%rd35, %rd2, 2;
	add.s64 	%rd36, %rd34, %rd35;
	ld.global.u32 	%r7, [%rd36];
	add.s32 	%r8, %r7, -1;
	cvt.s64.s32 	%rd4, %r8;
	ld.global.u32 	%r9, [%rd36+4];
	add.s32 	%r10, %r9, -1;
	cvt.s64.s32 	%rd5, %r10;
	add.s64 	%rd60, %rd4, %rd3;
	setp.ge.s64 	%p2, %rd60, %rd5;
	mov.f64 	%fd122, 0d0000000000000000;
	@%p2 bra 	$L__BB12_14;
	add.s64 	%rd37, %rd60, 32;
	max.s64 	%rd38, %rd37, %rd5;
	not.b64 	%rd39, %rd4;
	add.s64 	%rd40, %rd38, %rd39;
	sub.s64 	%rd41, %rd40, %rd3;
	shr.u64 	%rd42, %rd41, 5;
	add.s64 	%rd7, %rd42, 1;
	and.b64  	%rd8, %rd7, 15;
	setp.lt.u64 	%p3, %rd41, 480;
	mov.f64 	%fd122, 0d0000000000000000;
	@%p3 bra 	$L__BB12_5;
	and.b64  	%rd59, %rd7, 1152921504606846960;
	shl.b64 	%rd43, %rd60, 3;
	add.s64 	%rd44, %rd43, %rd1;
	add.s64 	%rd58, %rd44, 2048;
	mov.f64 	%fd122, 0d0000000000000000;
$L__BB12_4:
	.pragma "nounroll";
	ld.global.f64 	%fd19, [%rd58+-2048];
	abs.f64 	%fd20, %fd19;
	max.f64 	%fd21, %fd122, %fd20;
	ld.global.f64 	%fd22, [%rd58+-1792];
	abs.f64 	%fd23, %fd22;
	max.f64 	%fd24, %fd21, %fd23;
	ld.global.f64 	%fd25, [%rd58+-1536];
	abs.f64 	%fd26, %fd25;
	max.f64 	%fd27, %fd24, %fd26;
	ld.global.f64 	%fd28, [%rd58+-1280];
	abs.f64 	%fd29, %fd28;
	max.f64 	%fd30, %fd27, %fd29;
	ld.global.f64 	%fd31, [%rd58+-1024];
	abs.f64 	%fd32, %fd31;
	max.f64 	%fd33, %fd30, %fd32;
	ld.global.f64 	%fd34, [%rd58+-768];
	abs.f64 	%fd35, %fd34;
	max.f64 	%fd36, %fd33, %fd35;
	ld.global.f64 	%fd37, [%rd58+-512];
	abs.f64 	%fd38, %fd37;
	max.f64 	%fd39, %fd36, %fd38;
	ld.global.f64 	%fd40, [%rd58+-256];
	abs.f64 	%fd41, %fd40;
	max.f64 	%fd42, %fd39, %fd41;
	ld.global.f64 	%fd43, [%rd58];
	abs.f64 	%fd44, %fd43;
	max.f64 	%fd45, %fd42, %fd44;
	ld.global.f64 	%fd46, [%rd58+256];
	abs.f64 	%fd47, %fd46;
	max.f64 	%fd48, %fd45, %fd47;
	ld.global.f64 	%fd49, [%rd58+512];
	abs.f64 	%fd50, %fd49;
	max.f64 	%fd51, %fd48, %fd50;
	ld.global.f64 	%fd52, [%rd58+768];
	abs.f64 	%fd53, %fd52;
	max.f64 	%fd54, %fd51, %fd53;
	ld.global.f64 	%fd55, [%rd58+1024];
	abs.f64 	%fd56, %fd55;
	max.f64 	%fd57, %fd54, %fd56;
	ld.global.f64 	%fd58, [%rd58+1280];
	abs.f64 	%fd59, %fd58;
	max.f64 	%fd60, %fd57, %fd59;
	ld.global.f64 	%fd61, [%rd58+1536];
	abs.f64 	%fd62, %fd61;
	max.f64 	%fd63, %fd60, %fd62;
	ld.global.f64 	%fd64, [%rd58+1792];
	abs.f64 	%fd65, %fd64;
	max.f64 	%fd122, %fd63, %fd65;
	add.s64 	%rd60, %rd60, 512;
	add.s64 	%rd59, %rd59, -16;
	add.s64 	%rd58, %rd58, 4096;
	setp.eq.s64 	%p4, %rd59, 0;
	@%p4 bra 	$L__BB12_5;
	bra.uni 	$L__BB12_4;
$L__BB12_5:
	setp.eq.s64 	%p5, %rd8, 0;
	@%p5 bra 	$L__BB12_14;
	and.b64  	%rd12, %rd7, 7;
	setp.lt.u64 	%p6, %rd8, 8;
	@%p6 bra 	$L__BB12_8;
	shl.b64 	%rd45, %rd60, 3;
	add.s64 	%rd46, %rd1, %rd45;
	ld.global.f64 	%fd67, [%rd46];
	abs.f64 	%fd68, %fd67;
	max.f64 	%fd69, %fd122, %fd68;
	ld.global.f64 	%fd70, [%rd46+256];
	abs.f64 	%fd71, %fd70;
	max.f64 	%fd72, %fd69, %fd71;
	ld.global.f64 	%fd73, [%rd46+512];
	abs.f64 	%fd74, %fd73;
	max.f64 	%fd75, %fd72, %fd74;
	ld.global.f64 	%fd76, [%rd46+768];
	abs.f64 	%fd77, %fd76;
	max.f64 	%fd78, %fd75, %fd77;
	ld.global.f64 	%fd79, [%rd46+1024];
	abs.f64 	%fd80, %fd79;
	max.f64 	%fd81, %fd78, %fd80;
	ld.global.f64 	%fd82, [%rd46+1280];
	abs.f64 	%fd83, %fd82;
	max.f64 	%fd84, %fd81, %fd83;
	ld.global.f64 	%fd85, [%rd46+1536];
	abs.f64 	%fd86, %fd85;
	max.f64 	%fd87, %fd84, %fd86;
	ld.global.f64 	%fd88, [%rd46+1792];
	abs.f64 	%fd89, %fd88;
	max.f64 	%fd122, %fd87, %fd89;
	add.s64 	%rd60, %rd60, 256;
$L__BB12_8:
	setp.eq.s64 	%p7, %rd12, 0;
	@%p7 bra 	$L__BB12_14;
	and.b64  	%rd15, %rd7, 3;
	setp.lt.u64 	%p8, %rd12, 4;
	@%p8 bra 	$L__BB12_11;
	shl.b64 	%rd47, %rd60, 3;
	add.s64 	%rd48, %rd1, %rd47;
	ld.global.f64 	%fd91, [%rd48];
	abs.f64 	%fd92, %fd91;
	max.f64 	%fd93, %fd122, %fd92;
	ld.global.f64 	%fd94, [%rd48+256];
	abs.f64 	%fd95, %fd94;
	max.f64 	%fd96, %fd93, %fd95;
	ld.global.f64 	%fd97, [%rd48+512];
	abs.f64 	%fd98, %fd97;
	max.f64 	%fd99, %fd96, %fd98;
	ld.global.f64 	%fd100, [%rd48+768];
	abs.f64 	%fd101, %fd100;
	max.f64 	%fd122, %fd99, %fd101;
	add.s64 	%rd60, %rd60, 128;
$L__BB12_11:
	setp.eq.s64 	%p9, %rd15, 0;
	@%p9 bra 	$L__BB12_14;
	shl.b64 	%rd49, %rd60, 3;
	add.s64 	%rd57, %rd1, %rd49;
	neg.s64 	%rd56, %rd15;
$L__BB12_13:
	.pragma "nounroll";
	ld.global.f64 	%fd102, [%rd57];
	abs.f64 	%fd103, %fd102;
	max.f64 	%fd122, %fd122, %fd103;
	add.s64 	%rd57, %rd57, 256;
	add.s64 	%rd56, %rd56, 1;
	setp.eq.s64 	%p10, %rd56, 0;
	@%p10 bra 	$L__BB12_14;
	bra.uni 	$L__BB12_13;
$L__BB12_14:
	// begin inline asm
	mov.b64 {%r11,%r12}, %fd122;
	// end inline asm
	shfl.sync.down.b32	%r14|%p11, %r12, 16, 31, -1;
	shfl.sync.down.b32	%r13|%p12, %r11, 16, 31, -1;
	// begin inline asm
	mov.b64 %fd105, {%r13,%r14};
	// end inline asm
	max.f64 	%fd106, %fd122, %fd105;
	// begin inline asm
	mov.b64 {%r15,%r16}, %fd106;
	// end inline asm
	shfl.sync.down.b32	%r18|%p13, %r16, 8, 31, -1;
	shfl.sync.down.b32	%r17|%p14, %r15, 8, 31, -1;
	// begin inline asm
	mov.b64 %fd107, {%r17,%r18};
	// end inline asm
	max.f64 	%fd108, %fd106, %fd107;
	// begin inline asm
	mov.b64 {%r19,%r20}, %fd108;
	// end inline asm
	shfl.sync.down.b32	%r22|%p15, %r20, 4, 31, -1;
	shfl.sync.down.b32	%r21|%p16, %r19, 4, 31, -1;
	// begin inline asm
	mov.b64 %fd109, {%r21,%r22};
	// end inline asm
	max.f64 	%fd110, %fd108, %fd109;
	// begin inline asm
	mov.b64 {%r23,%r24}, %fd110;
	// end inline asm
	shfl.sync.down.b32	%r26|%p17, %r24, 2, 31, -1;
	shfl.sync.down.b32	%r25|%p18, %r23, 2, 31, -1;
	// begin inline asm
	mov.b64 %fd111, {%r25,%r26};
	// end inline asm
	max.f64 	%fd112, %fd110, %fd111;
	// begin inline asm
	mov.b64 {%r27,%r28}, %fd112;
	// end inline asm
	shfl.sync.down.b32	%r30|%p19, %r28, 1, 31, -1;
	shfl.sync.down.b32	%r29|%p20, %r27, 1, 31, -1;
	// begin inline asm
	mov.b64 %fd113, {%r29,%r30};
	// end inline asm
	max.f64 	%fd14, %fd112, %fd113;
	setp.ne.s32 	%p21, %r1, 0;
	@%p21 bra 	$L__BB12_16;
	cvta.to.global.u64 	%rd50, %rd31;
	shl.b64 	%rd51, %rd2, 3;
	add.s64 	%rd52, %rd50, %rd51;
	st.global.f64 	[%rd52], %fd14;
$L__BB12_16:
	ret;

}
	// .globl	max_abs_col_elementwise_kernel
.visible .entry max_abs_col_elementwise_kernel(
	.param .u64 .ptr .align 1 max_abs_col_elementwise_kernel_param_0,
	.param .u64 .ptr .align 1 max_abs_col_elementwise_kernel_param_1,
	.param .u64 max_abs_col_elementwise_kernel_param_2,
	.param .u64 .ptr .align 1 max_abs_col_elementwise_kernel_param_3
)
{
	.reg .pred 	%p<2>;
	.reg .b32 	%r<6>;
	.reg .b64 	%rd<17>;
	.reg .b64 	%fd<3>;

	ld.param.u64 	%rd2, [max_abs_col_elementwise_kernel_param_0];
	ld.param.u64 	%rd3, [max_abs_col_elementwise_kernel_param_1];
	ld.param.u64 	%rd5, [max_abs_col_elementwise_kernel_param_2];
	ld.param.u64 	%rd4, [max_abs_col_elementwise_kernel_param_3];
	mov.u32 	%r1, %ctaid.x;
	mov.u32 	%r2, %ntid.x;
	mov.u32 	%r3, %tid.x;
	mad.lo.s32 	%r4, %r1, %r2, %r3;
	cvt.u64.u32 	%rd1, %r4;
	setp.le.s64 	%p1, %rd5, %rd1;
	@%p1 bra 	$L__BB13_2;
	cvta.to.global.u64 	%rd6, %rd3;
	cvta.to.global.u64 	%rd7, %rd2;
	cvta.to.global.u64 	%rd8, %rd4;
	shl.b64 	%rd9, %rd1, 2;
	add.s64 	%rd10, %rd6, %rd9;
	ld.global.u32 	%r5, [%rd10];
	shl.b64 	%rd11, %rd1, 3;
	add.s64 	%rd12, %rd7, %rd11;
	ld.global.f64 	%fd1, [%rd12];
	abs.f64 	%fd2, %fd1;
	mul.wide.s32 	%rd13, %r5, 8;
	add.s64 	%rd14, %rd8, %rd13;
	mov.b64 	%rd15, %fd2;
	atom.global.max.u64 	%rd16, [%rd14+-8], %rd15;
$L__BB13_2:
	ret;

}
	// .globl	max_abs_col_kernel
.visible .entry max_abs_col_kernel(
	.param .u64 .ptr .align 1 max_abs_col_kernel_param_0,
	.param .u64 .ptr .align 1 max_abs_col_kernel_param_1,
	.param .u64 .ptr .align 1 max_abs_col_kernel_param_2,
	.param .u64 max_abs_col_kernel_param_3,
	.param .u64 max_abs_col_kernel_param_4,
	.param .u64 .ptr .align 1 max_abs_col_kernel_param_5
)
{
	.reg .pred 	%p<19>;
	.reg .b32 	%r<37>;
	.reg .b64 	%rd<39>;
	.reg .b64 	%fd<23>;

	ld.param.u64 	%rd15, [max_abs_col_kernel_param_0];
	ld.param.u64 	%rd16, [max_abs_col_kernel_param_1];
	ld.param.u64 	%rd17, [max_abs_col_kernel_param_2];
	ld.param.u64 	%rd18, [max_abs_col_kernel_param_3];
	ld.param.u64 	%rd20, [max_abs_col_kernel_param_4];
	ld.param.u64 	%rd19, [max_abs_col_kernel_param_5];
	mov.u32 	%r5, %ctaid.x;
	mov.u32 	%r6, %ntid.x;
	mov.u32 	%r7, %tid.x;
	mad.lo.s32 	%r8, %r5, %r6, %r7;
	shr.u32 	%r9, %r8, 5;
	cvt.u64.u32 	%rd1, %r9;
	and.b32  	%r10, %r8, 31;
	cvt.u64.u32 	%rd2, %r10;
	setp.le.s64 	%p1, %rd20, %rd1;
	@%p1 bra 	$L__BB14_11;
	setp.le.s64 	%p2, %rd18, %rd2;
	mov.f64 	%fd21, 0d0000000000000000;
	@%p2 bra 	$L__BB14_9;
	cvt.u32.u64 	%r11, %rd1;
	add.s32 	%r1, %r11, 1;
	cvta.to.global.u64 	%rd3, %rd17;
	cvta.to.global.u64 	%rd4, %rd16;
	cvta.to.global.u64 	%rd5, %rd15;
	mov.f64 	%fd21, 0d0000000000000000;
	mov.u64 	%rd36, %rd2;
$L__BB14_3:
	shl.b64 	%rd21, %rd36, 2;
	add.s64 	%rd22, %rd3, %rd21;
	ld.global.u32 	%r12, [%rd22];
	add.s32 	%r2, %r12, -1;
	ld.global.u32 	%r13, [%rd22+4];
	add.s32 	%r3, %r13, -2;
	setp.gt.s32 	%p3, %r2, %r3;
	@%p3 bra 	$L__BB14_8;
	cvt.s64.s32 	%rd37, %r3;
	cvt.s64.s32 	%rd38, %r2;
$L__BB14_5:
	sub.s64 	%rd23, %rd37, %rd38;
	shr.u64 	%rd24, %rd23, 63;
	add.s64 	%rd25, %rd23, %rd24;
	shr.s64 	%rd26, %rd25, 1;
	add.s64 	%rd11, %rd26, %rd38;
	shl.b64 	%rd27, %rd11, 2;
	add.s64 	%rd28, %rd4, %rd27;
	ld.global.u32 	%r4, [%rd28];
	add.s32 	%r15, %r4, -1;
	setp.ne.s32 	%p4, %r15, %r11;
	@%p4 bra 	$L__BB14_7;
	shl.b64 	%rd31, %rd11, 3;
	add.s64 	%rd32, %rd5, %rd31;
	ld.global.f64 	%fd8, [%rd32];
	abs.f64 	%fd9, %fd8;
	max.f64 	%fd21, %fd21, %fd9;
	bra.uni 	$L__BB14_8;
$L__BB14_7:
	setp.gt.s32 	%p5, %r4, %r1;
	add.s64 	%rd29, %rd11, -1;
	add.s64 	%rd30, %rd11, 1;
	selp.b64 	%rd38, %rd38, %rd30, %p5;
	selp.b64 	%rd37, %rd29, %rd37, %p5;
	setp.le.s64 	%p6, %rd38, %rd37;
	@%p6 bra 	$L__BB14_5;
$L__BB14_8:
	add.s64 	%rd36, %rd36, 32;
	setp.lt.s64 	%p7, %rd36, %rd18;
	@%p7 bra 	$L__BB14_3;
$L__BB14_9:
	cvt.u32.u64 	%r36, %rd2;
	// begin inline asm
	mov.b64 {%r16,%r17}, %fd21;
	// end inline asm
	shfl.sync.down.b32	%r19|%p8, %r17, 16, 31, -1;
	shfl.sync.down.b32	%r18|%p9, %r16, 16, 31, -1;
	// begin inline asm
	mov.b64 %fd11, {%r18,%r19};
	// end inline asm
	max.f64 	%fd12, %fd21, %fd11;
	// begin inline asm
	mov.b64 {%r20,%r21}, %fd12;
	// end inline asm
	shfl.sync.down.b32	%r23|%p10, %r21, 8, 31, -1;
	shfl.sync.down.b32	%r22|%p11, %r20, 8, 31, -1;
	// begin inline asm
	mov.b64 %fd13, {%r22,%r23};
	// end inline asm
	max.f64 	%fd14, %fd12, %fd13;
	// begin inline asm
	mov.b64 {%r24,%r25}, %fd14;
	// end inline asm
	shfl.sync.down.b32	%r27|%p12, %r25, 4, 31, -1;
	shfl.sync.down.b32	%r26|%p13, %r24, 4, 31, -1;
	// begin inline asm
	mov.b64 %fd15, {%r26,%r27};
	// end inline asm
	max.f64 	%fd16, %fd14, %fd15;
	// begin inline asm
	mov.b64 {%r28,%r29}, %fd16;
	// end inline asm
	shfl.sync.down.b32	%r31|%p14, %r29, 2, 31, -1;
	shfl.sync.down.b32	%r30|%p15, %r28, 2, 31, -1;
	// begin inline asm
	mov.b64 %fd17, {%r30,%r31};
	// end inline asm
	max.f64 	%fd18, %fd16, %fd17;
	// begin inline asm
	mov.b64 {%r32,%r33}, %fd18;
	// end inline asm
	shfl.sync.down.b32	%r35|%p16, %r33, 1, 31, -1;
	shfl.sync.down.b32	%r34|%p17, %r32, 1, 31, -1;
	// begin inline asm
	mov.b64 %fd19, {%r34,%r35};
	// end inline asm
	max.f64 	%fd5, %fd18, %fd19;
	setp.ne.s32 	%p18, %r36, 0;
	@%p18 bra 	$L__BB14_11;
	cvta.to.global.u64 	%rd33, %rd19;
	shl.b64 	%rd34, %rd1, 3;
	add.s64 	%rd35, %rd33, %rd34;
	st.global.f64 	[%rd35], %fd5;
$L__BB14_11:
	ret;

}
	// .globl	alpha_norm_row_kernel
.visible .entry alpha_norm_row_kernel(
	.param .u64 .ptr .align 1 alpha_norm_row_kernel_param_0,
	.param .u64 .ptr .align 1 alpha_norm_row_kernel_param_1,
	.param .u64 alpha_norm_row_kernel_param_2,
	.param .u64 .ptr .align 1 alpha_norm_row_kernel_param_3,
	.param .f64 alpha_norm_row_kernel_param_4
)
{
	.reg .pred 	%p<22>;
	.reg .b32 	%r<31>;
	.reg .b64 	%rd<61>;
	.reg .b64 	%fd<123>;

	ld.param.u64 	%rd32, [alpha_norm_row_kernel_param_0];
	ld.param.u64 	%rd30, [alpha_norm_row_kernel_param_1];
	ld.param.u64 	%rd33, [alpha_norm_row_kernel_param_2];
	ld.param.u64 	%rd31, [alpha_norm_row_kernel_param_3];
	cvta.to.global.u64 	%rd1, %rd32;
	mov.u32 	%r2, %ctaid.x;
	mov.u32 	%r3, %ntid.x;
	mov.u32 	%r4, %tid.x;
	mad.lo.s32 	%r5, %r2, %r3, %r4;
	shr.u32 	%r6, %r5, 5;
	cvt.u64.u32 	%rd2, %r6;
	and.b32  	%r1, %r5, 31;
	setp.le.s64 	%p1, %rd33, %rd2;
	@%p1 bra 	$L__BB15_16;
	cvta.to.global.u64 	%rd34, %rd30;
	cvt.u64.u32 	%rd3, %r1;
	shl.b64 	%rd35, %rd2, 2;
	add.s64 	%rd36, %rd34, %rd35;
	ld.global.u32 	%r7, [%rd36];
	add.s32 	%r8, %r7, -1;
	cvt.s64.s32 	%rd4, %r8;
	ld.global.u32 	%r9, [%rd36+4];
	add.s32 	%r10, %r9, -1;
	cvt.s64.s32 	%rd5, %r10;
	add.s64 	%rd60, %rd4, %rd3;
	setp.ge.s64 	%p2, %rd60, %rd5;
	mov.f64 	%fd122, 0d0000000000000000;
	@%p2 bra 	$L__BB15_14;
	add.s64 	%rd37, %rd60, 32;
	max.s64 	%rd38, %rd37, %rd5;
	not.b64 	%rd39, %rd4;
	add.s64 	%rd40, %rd38, %rd39;
	sub.s64 	%rd41, %rd40, %rd3;
	shr.u64 	%rd42, %rd41, 5;
	add.s64 	%rd7, %rd42, 1;
	and.b64  	%rd8, %rd7, 15;
	setp.lt.u64 	%p3, %rd41, 480;
	mov.f64 	%fd122, 0d0000000000000000;
	@%p3 bra 	$L__BB15_5;
	and.b64  	%rd59, %rd7, 1152921504606846960;
	shl.b64 	%rd43, %rd60, 3;
	add.s64 	%rd44, %rd43, %rd1;
	add.s64 	%rd58, %rd44, 2048;
	mov.f64 	%fd122, 0d0000000000000000;
$L__BB15_4:
	.pragma "nounroll";
	ld.global.f64 	%fd19, [%rd58+-2048];
	abs.f64 	%fd20, %fd19;
	add.f64 	%fd21, %fd122, %fd20;
	ld.global.f64 	%fd22, [%rd58+-1792];
	abs.f64 	%fd23, %fd22;
	add.f64 	%fd24, %fd21, %fd23;
	ld.global.f64 	%fd25, [%rd58+-1536];
	abs.f64 	%fd26, %fd25;
	add.f64 	%fd27, %fd24, %fd26;
	ld.global.f64 	%fd28, [%rd58+-1280];
	abs.f64 	%fd29, %fd28;
	add.f64 	%fd30, %fd27, %fd29;
	ld.global.f64 	%fd31, [%rd58+-1024];
	abs.f64 	%fd32, %fd31;
	add.f64 	%fd33, %fd30, %fd32;
	ld.global.f64 	%fd34, [%rd58+-768];
	abs.f64 	%fd35, %fd34;
	add.f64 	%fd36, %fd33, %fd35;
	ld.global.f64 	%fd37, [%rd58+-512];
	abs.f64 	%fd38, %fd37;
	add.f64 	%fd39, %fd36, %fd38;
	ld.global.f64 	%fd40, [%rd58+-256];
	abs.f64 	%fd41, %fd40;
	add.f64 	%fd42, %fd39, %fd41;
	ld.global.f64 	%fd43, [%rd58];
	abs.f64 	%fd44, %fd43;
	add.f64 	%fd45, %fd42, %fd44;
	ld.global.f64 	%fd46, [%rd58+256];
	abs.f64 	%fd47, %fd46;
	add.f64 	%fd48, %fd45, %fd47;
	ld.global.f64 	%fd49, [%rd58+512];
	abs.f64 	%fd50, %fd49;
	add.f64 	%fd51, %fd48, %fd50;
	ld.global.f64 	%fd52, [%rd58+768];
	abs.f64 	%fd53, %fd52;
	add.f64 	%fd54, %fd51, %fd53;
	ld.global.f64 	%fd55, [%rd58+1024];
	abs.f64 	%fd56, %fd55;
	add.f64 	%fd57, %fd54, %fd56;
	ld.global.f64 	%fd58, [%rd58+1280];
	abs.f64 	%fd59, %fd58;
	add.f64 	%fd60, %fd57, %fd59;
	ld.global.f64 	%fd61, [%rd58+1536];
	abs.f64 	%fd62, %fd61;
	add.f64 	%fd63, %fd60, %fd62;
	ld.global.f64 	%fd64, [%rd58+1792];
	abs.f64 	%fd65, %fd64;
	add.f64 	%fd122, %fd63, %fd65;
	add.s64 	%rd60, %rd60, 512;
	add.s64 	%rd59, %rd59, -16;
	add.s64 	%rd58, %rd58, 4096;
	setp.eq.s64 	%p4, %rd59, 0;
	@%p4 bra 	$L__BB15_5;
	bra.uni 	$L__BB15_4;
$L__BB15_5:
	setp.eq.s64 	%p5, %rd8, 0;
	@%p5 bra 	$L__BB15_14;
	and.b64  	%rd12, %rd7, 7;
	setp.lt.u64 	%p6, %rd8, 8;
	@%p6 bra 	$L__BB15_8;
	shl.b64 	%rd45, %rd60, 3;
	add.s64 	%rd46, %rd1, %rd45;
	ld.global.f64 	%fd67, [%rd46];
	abs.f64 	%fd68, %fd67;
	add.f64 	%fd69, %fd122, %fd68;
	ld.global.f64 	%fd70, [%rd46+256];
	abs.f64 	%fd71, %fd70;
	add.f64 	%fd72, %fd69, %fd71;
	ld.global.f64 	%fd73, [%rd46+512];
	abs.f64 	%fd74, %fd73;
	add.f64 	%fd75, %fd72, %fd74;
	ld.global.f64 	%fd76, [%rd46+768];
	abs.f64 	%fd77, %fd76;
	add.f64 	%fd78, %fd75, %fd77;
	ld.global.f64 	%fd79, [%rd46+1024];
	abs.f64 	%fd80, %fd79;
	add.f64 	%fd81, %fd78, %fd80;
	ld.global.f64 	%fd82, [%rd46+1280];
	abs.f64 	%fd83, %fd82;
	add.f64 	%fd84, %fd81, %fd83;
	ld.global.f64 	%fd85, [%rd46+1536];
	abs.f64 	%fd86, %fd85;
	add.f64 	%fd87, %fd84, %fd86;
	ld.global.f64 	%fd88, [%rd46+1792];
	abs.f64 	%fd89, %fd88;
	add.f64 	%fd122, %fd87, %fd89;
	add.s64 	%rd60, %rd60, 256;
$L__BB15_8:
	setp.eq.s64 	%p7, %rd12, 0;
	@%p7 bra 	$L__BB15_14;
	and.b64  	%rd15, %rd7, 3;
	setp.lt.u64 	%p8, %rd12, 4;
	@%p8 bra 	$L__BB15_11;
	shl.b64 	%rd47, %rd60, 3;
	add.s64 	%rd48, %rd1, %rd47;
	ld.global.f64 	%fd91, [%rd48];
	abs.f64 	%fd92, %fd91;
	add.f64 	%fd93, %fd122, %fd92;
	ld.global.f64 	%fd94, [%rd48+256];
	abs.f64 	%fd95, %fd94;
	add.f64 	%fd96, %fd93, %fd95;
	ld.global.f64 	%fd97, [%rd48+512];
	abs.f64 	%fd98, %fd97;
	add.f64 	%fd99, %fd96, %fd98;
	ld.global.f64 	%fd100, [%rd48+768];
	abs.f64 	%fd101, %fd100;
	add.f64 	%fd122, %fd99, %fd101;
	add.s64 	%rd60, %rd60, 128;
$L__BB15_11:
	setp.eq.s64 	%p9, %rd15, 0;
	@%p9 bra 	$L__BB15_14;
	shl.b64 	%rd49, %rd60, 3;
	add.s64 	%rd57, %rd1, %rd49;
	neg.s64 	%rd56, %rd15;
$L__BB15_13:
	.pragma "nounroll";
	ld.global.f64 	%fd102, [%rd57];
	abs.f64 	%fd103, %fd102;
	add.f64 	%fd122, %fd122, %fd103;
	add.s64 	%rd57, %rd57, 256;
	add.s64 	%rd56, %rd56, 1;
	setp.eq.s64 	%p10, %rd56, 0;
	@%p10 bra 	$L__BB15_14;
	bra.uni 	$L__BB15_13;
$L__BB15_14:
	// begin inline asm
	mov.b64 {%r11,%r12}, %fd122;
	// end inline asm
	shfl.sync.down.b32	%r14|%p11, %r12, 16, 31, -1;
	shfl.sync.down.b32	%r13|%p12, %r11, 16, 31, -1;
	// begin inline asm
	mov.b64 %fd105, {%r13,%r14};
	// end inline asm
	add.f64 	%fd106, %fd122, %fd105;
	// begin inline asm
	mov.b64 {%r15,%r16}, %fd106;
	// end inline asm
	shfl.sync.down.b32	%r18|%p13, %r16, 8, 31, -1;
	shfl.sync.down.b32	%r17|%p14, %r15, 8, 31, -1;
	// begin inline asm
	mov.b64 %fd107, {%r17,%r18};
	// end inline asm
	add.f64 	%fd108, %fd106, %fd107;
	// begin inline asm
	mov.b64 {%r19,%r20}, %fd108;
	// end inline asm
	shfl.sync.down.b32	%r22|%p15, %r20, 4, 31, -1;
	shfl.sync.down.b32	%r21|%p16, %r19, 4, 31, -1;
	// begin inline asm
	mov.b64 %fd109, {%r21,%r22};
	// end inline asm
	add.f64 	%fd110, %fd108, %fd109;
	// begin inline asm
	mov.b64 {%r23,%r24}, %fd110;
	// end inline asm
	shfl.sync.down.b32	%r26|%p17, %r24, 2, 31, -1;
	shfl.sync.down.b32	%r25|%p18, %r23, 2, 31, -1;
	// begin inline asm
	mov.b64 %fd111, {%r25,%r26};
	// end inline asm
	add.f64 	%fd112, %fd110, %fd111;
	// begin inline asm
	mov.b64 {%r27,%r28}, %fd112;
	// end inline asm
	shfl.sync.down.b32	%r30|%p19, %r28, 1, 31, -1;
	shfl.sync.down.b32	%r29|%p20, %r27, 1, 31, -1;
	// begin inline asm
	mov.b64 %fd113, {%r29,%r30};
	// end inline asm
	add.f64 	%fd14, %fd112, %fd113;
	setp.ne.s32 	%p21, %r1, 0;
	@%p21 bra 	$L__BB15_16;
	cvta.to.global.u64 	%rd50, %rd31;
	shl.b64 	%rd51, %rd2, 3;
	add.s64 	%rd52, %rd50, %rd51;
	st.global.f64 	[%rd52], %fd14;
$L__BB15_16:
	ret;

}
	// .globl	alpha_norm_col_kernel
.visible .entry alpha_norm_col_kernel(
	.param .u64 .ptr .align 1 alpha_norm_col_kernel_param_0,
	.param .u64 .ptr .align 1 alpha_norm_col_kernel_param_1,
	.param .u64 .ptr .align 1 alpha_norm_col_kernel_param_2,
	.param .u64 alpha_norm_col_kernel_param_3,
	.param .u64 alpha_norm_col_kernel_param_4,
	.param .u64 .ptr .align 1 alpha_norm_col_kernel_param_5,
	.param .f64 alpha_norm_col_kernel_param_6
)
{
	.reg .pred 	%p<19>;
	.reg .b32 	%r<37>;
	.reg .b64 	%rd<39>;
	.reg .b64 	%fd<23>;

	ld.param.u64 	%rd15, [alpha_norm_col_kernel_param_0];
	ld.param.u64 	%rd16, [alpha_norm_col_kernel_param_1];
	ld.param.u64 	%rd17, [alpha_norm_col_kernel_param_2];
	ld.param.u64 	%rd18, [alpha_norm_col_kernel_param_3];
	ld.param.u64 	%rd20, [alpha_norm_col_kernel_param_4];
	ld.param.u64 	%rd19, [alpha_norm_col_kernel_param_5];
	mov.u32 	%r5, %ctaid.x;
	mov.u32 	%r6, %ntid.x;
	mov.u32 	%r7, %tid.x;
	mad.lo.s32 	%r8, %r5, %r6, %r7;
	shr.u32 	%r9, %r8, 5;
	cvt.u64.u32 	%rd1, %r9;
	and.b32  	%r10, %r8, 31;
	cvt.u64.u32 	%rd2, %r10;
	setp.le.s64 	%p1, %rd20, %rd1;
	@%p1 bra 	$L__BB16_11;
	setp.le.s64 	%p2, %rd18, %rd2;
	mov.f64 	%fd21, 0d0000000000000000;
	@%p2 bra 	$L__BB16_9;
	cvt.u32.u64 	%r11, %rd1;
	add.s32 	%r1, %r11, 1;
	cvta.to.global.u64 	%rd3, %rd17;
	cvta.to.global.u64 	%rd4, %rd16;
	cvta.to.global.u64 	%rd5, %rd15;
	mov.f64 	%fd21, 0d0000000000000000;
	mov.u64 	%rd36, %rd2;
$L__BB16_3:
	shl.b64 	%rd21, %rd36, 2;
	add.s64 	%rd22, %rd3, %rd21;
	ld.global.u32 	%r12, [%rd22];
	add.s32 	%r2, %r12, -1;
	ld.global.u32 	%r13, [%rd22+4];
	add.s32 	%r3, %r13, -2;
	setp.gt.s32 	%p3, %r2, %r3;
	@%p3 bra 	$L__BB16_8;
	cvt.s64.s32 	%rd37, %r3;
	cvt.s64.s32 	%rd38, %r2;
$L__BB16_5:
	sub.s64 	%rd23, %rd37, %rd38;
	shr.u64 	%rd24, %rd23, 63;
	add.s64 	%rd25, %rd23, %rd24;
	shr.s64 	%rd26, %rd25, 1;
	add.s64 	%rd11, %rd26, %rd38;
	shl.b64 	%rd27, %rd11, 2;
	add.s64 	%rd28, %rd4, %rd27;
	ld.global.u32 	%r4, [%rd28];
	add.s32 	%r15, %r4, -1;
	setp.ne.s32 	%p4, %r15, %r11;
	@%p4 bra 	$L__BB16_7;
	shl.b64 	%rd31, %rd11, 3;
	add.s64 	%rd32, %rd5, %rd31;
	ld.global.f64 	%fd8, [%rd32];
	abs.f64 	%fd9, %fd8;
	add.f64 	%fd21, %fd21, %fd9;
	bra.uni 	$L__BB16_8;
$L__BB16_7:
	setp.gt.s32 	%p5, %r4, %r1;
	add.s64 	%rd29, %rd11, -1;
	add.s64 	%rd30, %rd11, 1;
	selp.b64 	%rd38, %rd38, %rd30, %p5;
	selp.b64 	%rd37, %rd29, %rd37, %p5;
	setp.le.s64 	%p6, %rd38, %rd37;
	@%p6 bra 	$L__BB16_5;
$L__BB16_8:
	add.s64 	%rd36, %rd36, 32;
	setp.lt.s64 	%p7, %rd36, %rd18;
	@%p7 bra 	$L__BB16_3;
$L__BB16_9:
	cvt.u32.u64 	%r36, %rd2;
	// begin inline asm
	mov.b64 {%r16,%r17}, %fd21;
	// end inline asm
	shfl.sync.down.b32	%r19|%p8, %r17, 16, 31, -1;
	shfl.sync.down.b32	%r18|%p9, %r16, 16, 31, -1;
	// begin inline asm
	mov.b64 %fd11, {%r18,%r19};
	// end inline asm
	add.f64 	%fd12, %fd21, %fd11;
	// begin inline asm
	mov.b64 {%r20,%r21}, %fd12;
	// end inline asm
	shfl.sync.down.b32	%r23|%p10, %r21, 8, 31, -1;
	shfl.sync.down.b32	%r22|%p11, %r20, 8, 31, -1;
	// begin inline asm
	mov.b64 %fd13, {%r22,%r23};
	// end inline asm
	add.f64 	%fd14, %fd12, %fd13;
	// begin inline asm
	mov.b64 {%r24,%r25}, %fd14;
	// end inline asm
	shfl.sync.down.b32	%r27|%p12, %r25, 4, 31, -1;
	shfl.sync.down.b32	%r26|%p13, %r24, 4, 31, -1;
	// begin inline asm
	mov.b64 %fd15, {%r26,%r27};
	// end inline asm
	add.f64 	%fd16, %fd14, %fd15;
	// begin inline asm
	mov.b64 {%r28,%r29}, %fd16;
	// end inline asm
	shfl.sync.down.b32	%r31|%p14, %r29, 2, 31, -1;
	shfl.sync.down.b32	%r30|%p15, %r28, 2, 31, -1;
	// begin inline asm
	mov.b64 %fd17, {%r30,%r31};
	// end inline asm
	add.f64 	%fd18, %fd16, %fd17;
	// begin inline asm
	mov.b64 {%r32,%r33}, %fd18;
	// end inline asm
	shfl.sync.down.b32	%r35|%p16, %r33, 1, 31, -1;
	shfl.sync.down.b32	%r34|%p17, %r32, 1, 31, -1;
	// begin inline asm
	mov.b64 %fd19, {%r34,%r35};
	// end inline asm
	add.f64 	%fd5, %fd18, %fd19;
	setp.ne.s32 	%p18, %r36, 0;
	@%p18 bra 	$L__BB16_11;
	cvta.to.global.u64 	%rd33, %rd19;
	shl.b64 	%rd34, %rd1, 3;
	add.s64 	%rd35, %rd33, %rd34;
	st.global.f64 	[%rd35], %fd5;
$L__BB16_11:
	ret;

}
	// .globl	alpha_norm_col_elementwise_kernel
.visible .entry alpha_norm_col_elementwise_kernel(
	.param .u64 .ptr .align 1 alpha_norm_col_elementwise_kernel_param_0,
	.param .u64 .ptr .align 1 alpha_norm_col_elementwise_kernel_param_1,
	.param .u64 alpha_norm_col_elementwise_kernel_param_2,
	.param .u64 .ptr .align 1 alpha_norm_col_elementwise_kernel_param_3,
	.param .f64 alpha_norm_col_elementwise_kernel_param_4,
	.param .u32 alpha_norm_col_elementwise_kernel_param_5
)
{
	.reg .pred 	%p<2>;
	.reg .b32 	%r<6>;
	.reg .b64 	%rd<15>;
	.reg .b64 	%fd<4>;

	ld.param.u64 	%rd2, [alpha_norm_col_elementwise_kernel_param_0];
	ld.param.u64 	%rd3, [alpha_norm_col_elementwise_kernel_param_1];
	ld.param.u64 	%rd5, [alpha_norm_col_elementwise_kernel_param_2];
	ld.param.u64 	%rd4, [alpha_norm_col_elementwise_kernel_param_3];
	mov.u32 	%r1, %ctaid.x;
	mov.u32 	%r2, %ntid.x;
	mov.u32 	%r3, %tid.x;
	mad.lo.s32 	%r4, %r1, %r2, %r3;
	cvt.u64.u32 	%rd1, %r4;
	setp.le.s64 	%p1, %rd5, %rd1;
	@%p1 bra 	$L__BB17_2;
	cvta.to.global.u64 	%rd6, %rd3;
	cvta.to.global.u64 	%rd7, %rd2;
	cvta.to.global.u64 	%rd8, %rd4;
	shl.b64 	%rd9, %rd1, 2;
	add.s64 	%rd10, %rd6, %rd9;
	ld.global.u32 	%r5, [%rd10];
	shl.b64 	%rd11, %rd1, 3;
	add.s64 	%rd12, %rd7, %rd11;
	ld.global.f64 	%fd1, [%rd12];
	abs.f64 	%fd2, %fd1;
	mul.wide.s32 	%rd13, %r5, 8;
	add.s64 	%rd14, %rd8, %rd13;
	atom.global.add.f64 	%fd3, [%rd14+-8], %fd2;
$L__BB17_2:
	ret;

}


// ===== COMPILED SASS (sm_100) =====

	.target	sm_100

	.elftype	@"ET_EXEC"


//--------------------- .note.nv.tkinfo           --------------------------
	.section	.note.nv.tkinfo,"",@"SHT_NOTE"
	.sectionflags	@"SHF_NOTE_NV_TKINFO"
	.tkinfo
        /*0018*/ 	.word	0x00000002
        /*0030*/ 	.string	""
        /*0030*/ 	.string	"ptxas"
        /*0030*/ 	.string	"Cuda compilation tools, release 13.0, V13.0.88"
        /*0030*/ 	.string	"Build cuda_13.0.r13.0/compiler.36424714_0"
        /*0030*/ 	.string	"-arch sm_100 -m 64 "



//--------------------- .note.nv.cuinfo           --------------------------
	.section	.note.nv.cuinfo,"",@"SHT_NOTE"
	.sectionflags	@"SHF_NOTE_NV_CUINFO"
        /*0018*/ 	.short	0x0002
        /*001a*/ 	.short	0x0064
        /*001c*/ 	.short	0x0082
	.zero		2


//--------------------- .nv.info                  --------------------------
	.section	.nv.info,"",@"SHT_CUDA_INFO"
	.align	4


	//----- nvinfo : EIATTR_REGCOUNT
	.align		4
        /*0000*/ 	.byte	0x04, 0x2f
        /*0002*/ 	.short	(.L_1 - .L_0)
	.align		4
.L_0:
        /*0004*/ 	.word	index@(primal_update)
        /*0008*/ 	.word	0x00000010


	//----- nvinfo : EIATTR_FRAME_SIZE
	.align		4
.L_1:
        /*000c*/ 	.byte	0x04, 0x11
        /*000e*/ 	.short	(.L_3 - .L_2)
	.align		4
.L_2:
        /*0010*/ 	.word	index@(primal_update)
        /*0014*/ 	.word	0x00000000


	//----- nvinfo : EIATTR_REGCOUNT
	.align		4
.L_3:
        /*0018*/ 	.byte	0x04, 0x2f
        /*001a*/ 	.short	(.L_5 - .L_4)
	.align		4
.L_4:
        /*001c*/ 	.word	index@(extrapolation_update)
        /*0020*/ 	.word	0x0000000c


	//----- nvinfo : EIATTR_FRAME_SIZE
	.align		4
.L_5:
        /*0024*/ 	.byte	0x04, 0x11
        /*0026*/ 	.short	(.L_7 - .L_6)
	.align		4
.L_6:
        /*0028*/ 	.word	index@(extrapolation_update)
        /*002c*/ 	.word	0x00000000


	//----- nvinfo : EIATTR_REGCOUNT
	.align		4
.L_7:
        /*0030*/ 	.byte	0x04, 0x2f
        /*0032*/ 	.short	(.L_9 - .L_8)
	.align		4
.L_8:
        /*0034*/ 	.word	index@(dual_update)
        /*0038*/ 	.word	0x00000010


	//----- nvinfo : EIATTR_FRAME_SIZE
	.align		4
.L_9:
        /*003c*/ 	.byte	0x04, 0x11
        /*003e*/ 	.short	(.L_11 - .L_10)
	.align		4
.L_10:
        /*0040*/ 	.word	index@(dual_update)
        /*0044*/ 	.word	0x00000000


	//----- nvinfo : EIATTR_REGCOUNT
	.align		4
.L_11:
        /*0048*/ 	.byte	0x04, 0x2f
        /*004a*/ 	.short	(.L_13 - .L_12)
	.align		4
.L_12:
        /*004c*/ 	.word	index@(reflection_update)
        /*0050*/ 	.word	0x0000001e


	//----- nvinfo : EIATTR_FRAME_SIZE
	.align		4
.L_13:
        /*0054*/ 	.byte	0x04, 0x11
        /*0056*/ 	.short	(.L_15 - .L_14)
	.align		4
.L_14:
        /*0058*/ 	.word	index@($__internal_4_$__cuda_sm20_div_rn_f64_full)
        /*005c*/ 	.word	0x00000000


	//----- nvinfo : EIATTR_FRAME_SIZE
	.align		4
.L_15:
        /*0060*/ 	.byte	0x04, 0x11
        /*0062*/ 	.short	(.L_17 - .L_16)
	.align		4
.L_16:
        /*0064*/ 	.word	index@($__internal_3_$__cuda_sm20_dblrcp_rn_slowpath_v3)
        /*0068*/ 	.word	0x00000000


	//----- nvinfo : EIATTR_FRAME_SIZE
	.align		4
.L_17:
        /*006c*/ 	.byte	0x04, 0x11
        /*006e*/ 	.short	(.L_19 - .L_18)
	.align		4
.L_18:
        /*0070*/ 	.word	index@(reflection_update)
        /*0074*/ 	.word	0x00000000


	//----- nvinfo : EIATTR_REGCOUNT
	.align		4
.L_19:
        /*0078*/ 	.byte	0x04, 0x2f
        /*007a*/ 	.short	(.L_21 - .L_20)
	.align		4
.L_20:
        /*007c*/ 	.word	index@(calculate_diff)
        /*0080*/ 	.word	0x0000000c


	//----- nvinfo : EIATTR_FRAME_SIZE
	.align		4
.L_21:
        /*0084*/ 	.byte	0x04, 0x11
        /*0086*/ 	.short	(.L_23 - .L_22)
	.align		4
.L_22:
        /*0088*/ 	.word	index@(calculate_diff)
        /*008c*/ 	.word	0x00000000


	//----- nvinfo : EIATTR_REGCOUNT
	.align		4
.L_23:
        /*0090*/ 	.byte	0x04, 0x2f
        /*0092*/ 	.short	(.L_25 - .L_24)
	.align		4
.L_24:
        /*0094*/ 	.word	index@(axpyz)
        /*0098*/ 	.word	0x0000000c


	//----- nvinfo : EIATTR_FRAME_SIZE
	.align		4
.L_25:
        /*009c*/ 	.byte	0x04, 0x11
        /*009e*/ 	.short	(.L_27 - .L_26)
	.align		4
.L_26:
        /*00a0*/ 	.word	index@(axpyz)
        /*00a4*/ 	.word	0x00000000


	//----- nvinfo : EIATTR_REGCOUNT
	.align		4
.L_27:
        /*00a8*/ 	.byte	0x04, 0x2f
        /*00aa*/ 	.short	(.L_29 - .L_28)
	.align		4
.L_28:
        /*00ac*/ 	.word	index@(average_seq)
        /*00b0*/ 	.word	0x0000001c


	//----- nvinfo : EIATTR_FRAME_SIZE
	.align		4
.L_29:
        /*00b4*/ 	.byte	0x04, 0x11
        /*00b6*/ 	.short	(.L_31 - .L_30)
	.align		4
.L_30:
        /*00b8*/ 	.word	index@($__internal_2_$__cuda_sm20_div_rn_f64_full)
        /*00bc*/ 	.word	0x00000000


	//----- nvinfo : EIATTR_FRAME_SIZE
	.align		4
.L_31:
        /*00c0*/ 	.byte	0x04, 0x11
        /*00c2*/ 	.short	(.L_33 - .L_32)
	.align		4
.L_32:
        /*00c4*/ 	.word	index@(average_seq)
        /*00c8*/ 	.word	0x00000000


	//----- nvinfo : EIATTR_REGCOUNT
	.align		4
.L_33:
        /*00cc*/ 	.byte	0x04, 0x2f
        /*00ce*/ 	.short	(.L_35 - .L_34)
	.align		4
.L_34:
        /*00d0*/ 	.word	index@(get_row_index)
        /*00d4*/ 	.word	0x0000000e


	//----- nvinfo : EIATTR_FRAME_SIZE
	.align		4
.L_35:
        /*00d8*/ 	.byte	0x04, 0x11
        /*00da*/ 	.short	(.L_37 - .L_36)
	.align		4
.L_36:
        /*00dc*/ 	.word	index@(get_row_index)
        /*00e0*/ 	.word	0x00000000


	//----- nvinfo : EIATTR_REGCOUNT
	.align		4
.L_37:
        /*00e4*/ 	.byte	0x04, 0x2f
        /*00e6*/ 	.short	(.L_39 - .L_38)
	.align		4
.L_38:
        /*00e8*/ 	.word	index@(rescale_coo)
        /*00ec*/ 	.word	0x0000001a


	//----- nvinfo : EIATTR_FRAME_SIZE
	.align		4
.L_39:
        /*00f0*/ 	.byte	0x04, 0x11
        /*00f2*/ 	.short	(.L_41 - .L_40)
	.align		4
.L_40:
        /*00f4*/ 	.word	index@($__internal_1_$__cuda_sm20_div_rn_f64_full)
        /*00f8*/ 	.word	0x00000000


	//----- nvinfo : EIATTR_FRAME_SIZE
	.align		4
.L_41:
        /*00fc*/ 	.byte	0x04, 0x11
        /*00fe*/ 	.short	(.L_43 - .L_42)
	.align		4
.L_42:
        /*0100*/ 	.word	index@(rescale_coo)
        /*0104*/ 	.word	0x00000000


	//----- nvinfo : EIATTR_REGCOUNT
	.align		4
.L_43:
        /*0108*/ 	.byte	0x04, 0x2f
        /*010a*/ 	.short	(.L_45 - .L_44)
	.align		4
.L_44:
        /*010c*/ 	.word	index@(rescale_csr)
        /*0110*/ 	.word	0x0000001a


	//----- nvinfo : EIATTR_FRAME_SIZE
	.align		4
.L_45:
        /*0114*/ 	.byte	0x04, 0x11
        /*0116*/ 	.short	(.L_47 - .L_46)
	.align		4
.L_46:
        /*0118*/ 	.word	index@($__internal_0_$__cuda_sm20_div_rn_f64_full)
        /*011c*/ 	.word	0x00000000


	//----- nvinfo : EIATTR_FRAME_SIZE
	.align		4
.L_47:
        /*0120*/ 	.byte	0x04, 0x11
        /*0122*/ 	.short	(.L_49 - .L_48)
	.align		4
.L_48:
        /*0124*/ 	.word	index@(rescale_csr)
        /*0128*/ 	.word	0x00000000


	//----- nvinfo : EIATTR_REGCOUNT
	.align		4
.L_49:
        /*012c*/ 	.byte	0x04, 0x2f
        /*012e*/ 	.short	(.L_51 - .L_50)
	.align		4
.L_50:
        /*0130*/ 	.word	index@(replace_inf_with_zero)
        /*0134*/ 	.word	0x0000000c


	//----- nvinfo : EIATTR_FRAME_SIZE
	.align		4
.L_51:
        /*0138*/ 	.byte	0x04, 0x11
        /*013a*/ 	.short	(.L_53 - .L_52)
	.align		4
.L_52:
        /*013c*/ 	.word	index@(replace_inf_with_zero)
        /*0140*/ 	.word	0x00000000


	//----- nvinfo : EIATTR_REGCOUNT
	.align		4
.L_53:
        /*0144*/ 	.byte	0x04, 0x2f
        /*0146*/ 	.short	(.L_55 - .L_54)
	.align		4
.L_54:
        /*0148*/ 	.word	index@(max_abs_row_elementwise_kernel)
        /*014c*/ 	.word	0x0000000e


	//----- nvinfo : EIATTR_FRAME_SIZE
	.align		4
.L_55:
        /*0150*/ 	.byte	0x04, 0x11
        /*0152*/ 	.short	(.L_57 - .L_56)
	.align		4
.L_56:
        /*0154*/ 	.word	index@(max_abs_row_elementwise_kernel)
        /*0158*/ 	.word	0x00000000


	//----- nvinfo : EIATTR_REGCOUNT
	.align		4
.L_57:
        /*015c*/ 	.byte	0x04, 0x2f
        /*015e*/ 	.short	(.L_59 - .L_58)
	.align		4
.L_58:
        /*0160*/ 	.word	index@(max_abs_row_kernel)
        /*0164*/ 	.word	0x00000020


	//----- nvinfo : EIATTR_FRAME_SIZE
	.align		4
.L_59:
        /*0168*/ 	.byte	0x04, 0x11
        /*016a*/ 	.short	(.L_61 - .L_60)
	.align		4
.L_60:
        /*016c*/ 	.word	index@(max_abs_row_kernel)
        /*0170*/ 	.word	0x00000000


	//----- nvinfo : EIATTR_REGCOUNT
	.align		4
.L_61:
        /*0174*/ 	.byte	0x04, 0x2f
        /*0176*/ 	.short	(.L_63 - .L_62)
	.align		4
.L_62:
        /*0178*/ 	.word	index@(max_abs_col_elementwise_kernel)
        /*017c*/ 	.word	0x0000000e


	//----- nvinfo : EIATTR_FRAME_SIZE
	.align		4
.L_63:
        /*0180*/ 	.byte	0x04, 0x11
        /*0182*/ 	.short	(.L_65 - .L_64)
	.align		4
.L_64:
        /*0184*/ 	.word	index@(max_abs_col_elementwise_kernel)
        /*0188*/ 	.word	0x00000000


	//----- nvinfo : EIATTR_REGCOUNT
	.align		4
.L_65:
        /*018c*/ 	.byte	0x04, 0x2f
        /*018e*/ 	.short	(.L_67 - .L_66)
	.align		4
.L_66:
        /*0190*/ 	.word	index@(max_abs_col_kernel)
        /*0194*/ 	.word	0x00000014


	//----- nvinfo : EIATTR_FRAME_SIZE
	.align		4
.L_67:
        /*0198*/ 	.byte	0x04, 0x11
        /*019a*/ 	.short	(.L_69 - .L_68)
	.align		4
.L_68:
        /*019c*/ 	.word	index@(max_abs_col_kernel)
        /*01a0*/ 	.word	0x00000000


	//----- nvinfo : EIATTR_REGCOUNT
	.align		4
.L_69:
        /*01a4*/ 	.byte	0x04, 0x2f
        /*01a6*/ 	.short	(.L_71 - .L_70)
	.align		4
.L_70:
        /*01a8*/ 	.word	index@(alpha_norm_row_kernel)
        /*01ac*/ 	.word	0x0000001e


	//----- nvinfo : EIATTR_FRAME_SIZE
	.align		4
.L_71:
        /*01b0*/ 	.byte	0x04, 0x11
        /*01b2*/ 	.short	(.L_73 - .L_72)
	.align		4
.L_72:
        /*01b4*/ 	.word	index@(alpha_norm_row_kernel)
        /*01b8*/ 	.word	0x00000000


	//----- nvinfo : EIATTR_REGCOUNT
	.align		4
.L_73:
        /*01bc*/ 	.byte	0x04, 0x2f
        /*01be*/ 	.short	(.L_75 - .L_74)
	.align		4
.L_74:
        /*01c0*/ 	.word	index@(alpha_norm_col_kernel)
        /*01c4*/ 	.word	0x00000014


	//----- nvinfo : EIATTR_FRAME_SIZE
	.align		4
.L_75:
        /*01c8*/ 	.byte	0x04, 0x11
        /*01ca*/ 	.short	(.L_77 - .L_76)
	.align		4
.L_76:
        /*01cc*/ 	.word	index@(alpha_norm_col_kernel)
        /*01d0*/ 	.word	0x00000000


	//----- nvinfo : EIATTR_REGCOUNT
	.align		4
.L_77:
        /*01d4*/ 	.byte	0x04, 0x2f
        /*01d6*/ 	.short	(.L_79 - .L_78)
	.align		4
.L_78:
        /*01d8*/ 	.word	index@(alpha_norm_col_elementwise_kernel)
        /*01dc*/ 	.word	0x0000000e


	//----- nvinfo : EIATTR_FRAME_SIZE
	.align		4
.L_79:
        /*01e0*/ 	.byte	0x04, 0x11
        /*01e2*/ 	.short	(.L_81 - .L_80)
	.align		4
.L_80:
        /*01e4*/ 	.word	index@(alpha_norm_col_elementwise_kernel)
        /*01e8*/ 	.word	0x00000000


	//----- nvinfo : EIATTR_MIN_STACK_SIZE
	.align		4
.L_81:
        /*01ec*/ 	.byte	0x04, 0x12
        /*01ee*/ 	.short	(.L_83 - .L_82)
	.align		4
.L_82:
        /*01f0*/ 	.word	index@(alpha_norm_col_elementwise_kernel)
        /*01f4*/ 	.word	0x00000000


	//----- nvinfo : EIATTR_MIN_STACK_SIZE
	.align		4
.L_83:
        /*01f8*/ 	.byte	0x04, 0x12
        /*01fa*/ 	.short	(.L_85 - .L_84)
	.align		4
.L_84:
        /*01fc*/ 	.word	index@(alpha_norm_col_kernel)
        /*0200*/ 	.word	0x00000000


	//----- nvinfo : EIATTR_MIN_STACK_SIZE
	.align		4
.L_85:
        /*0204*/ 	.byte	0x04, 0x12
        /*0206*/ 	.short	(.L_87 - .L_86)
	.align		4
.L_86:
        /*0208*/ 	.word	index@(alpha_norm_row_kernel)
        /*020c*/ 	.word	0x00000000


	//----- nvinfo : EIATTR_MIN_STACK_SIZE
	.align		4
.L_87:
        /*0210*/ 	.byte	0x04, 0x12
        /*0212*/ 	.short	(.L_89 - .L_88)
	.align		4
.L_88:
        /*0214*/ 	.word	index@(max_abs_col_kernel)
        /*0218*/ 	.word	0x00000000


	//----- nvinfo : EIATTR_MIN_STACK_SIZE
	.align		4
.L_89:
        /*021c*/ 	.byte	0x04, 0x12
        /*021e*/ 	.short	(.L_91 - .L_90)
	.align		4
.L_90:
        /*0220*/ 	.word	index@(max_abs_col_elementwise_kernel)
        /*0224*/ 	.word	0x00000000


	//----- nvinfo : EIATTR_MIN_STACK_SIZE
	.align		4
.L_91:
        /*0228*/ 	.byte	0x04, 0x12
        /*022a*/ 	.short	(.L_93 - .L_92)
	.align		4
.L_92:
        /*022c*/ 	.word	index@(max_abs_row_kernel)
        /*0230*/ 	.word	0x00000000


	//----- nvinfo : EIATTR_MIN_STACK_SIZE
	.align		4
.L_93:
        /*0234*/ 	.byte	0x04, 0x12
        /*0236*/ 	.short	(.L_95 - .L_94)
	.align		4
.L_94:
        /*0238*/ 	.word	index@(max_abs_row_elementwise_kernel)
        /*023c*/ 	.word	0x00000000


	//----- nvinfo : EIATTR_MIN_STACK_SIZE
	.align		4
.L_95:
        /*0240*/ 	.byte	0x04, 0x12
        /*0242*/ 	.short	(.L_97 - .L_96)
	.align		4
.L_96:
        /*0244*/ 	.word	index@(replace_inf_with_zero)
        /*0248*/ 	.word	0x00000000


	//----- nvinfo : EIATTR_MIN_STACK_SIZE
	.align		4
.L_97:
        /*024c*/ 	.byte	0x04, 0x12
        /*024e*/ 	.short	(.L_99 - .L_98)
	.align		4
.L_98:
        /*0250*/ 	.word	index@(rescale_csr)
        /*0254*/ 	.word	0x00000000


	//----- nvinfo : EIATTR_MIN_STACK_SIZE
	.align		4
.L_99:
        /*0258*/ 	.byte	0x04, 0x12
        /*025a*/ 	.short	(.L_101 - .L_100)
	.align		4
.L_100:
        /*025c*/ 	.word	index@(rescale_coo)
        /*0260*/ 	.word	0x00000000


	//----- nvinfo : EIATTR_MIN_STACK_SIZE
	.align		4
.L_101:
        /*0264*/ 	.byte	0x04, 0x12
        /*0266*/ 	.short	(.L_103 - .L_102)
	.align		4
.L_102:
        /*0268*/ 	.word	index@(get_row_index)
        /*026c*/ 	.word	0x00000000


	//----- nvinfo : EIATTR_MIN_STACK_SIZE
	.align		4
.L_103:
        /*0270*/ 	.byte	0x04, 0x12
        /*0272*/ 	.short	(.L_105 - .L_104)
	.align		4
.L_104:
        /*0274*/ 	.word	index@(average_seq)
        /*0278*/ 	.word	0x00000000


	//----- nvinfo : EIATTR_MIN_STACK_SIZE
	.align		4
.L_105:
        /*027c*/ 	.byte	0x04, 0x12
        /*027e*/ 	.short	(.L_107 - .L_106)
	.align		4
.L_106:
        /*0280*/ 	.word	index@(axpyz)
        /*0284*/ 	.word	0x00000000


	//----- nvinfo : EIATTR_MIN_STACK_SIZE
	.align		4
.L_107:
        /*0288*/ 	.byte	0x04, 0x12
        /*028a*/ 	.short	(.L_109 - .L_108)
	.align		4
.L_108:
        /*028c*/ 	.word	index@(calculate_diff)
        /*0290*/ 	.word	0x00000000


	//----- nvinfo : EIATTR_MIN_STACK_SIZE
	.align		4
.L_109:
        /*0294*/ 	.byte	0x04, 0x12
        /*0296*/ 	.short	(.L_111 - .L_110)
	.align		4
.L_110:
        /*0298*/ 	.word	index@(reflection_update)
        /*029c*/ 	.word	0x00000000


	//----- nvinfo : EIATTR_MIN_STACK_SIZE
	.align		4
.L_111:
        /*02a0*/ 	.byte	0x04, 0x12
        /*02a2*/ 	.short	(.L_113 - .L_112)
	.align		4
.L_112:
        /*02a4*/ 	.word	index@(dual_update)
        /*02a8*/ 	.word	0x00000000


	//----- nvinfo : EIATTR_MIN_STACK_SIZE
	.align		4
.L_113:
        /*02ac*/ 	.byte	0x04, 0x12
        /*02ae*/ 	.short	(.L_115 - .L_114)
	.align		4
.L_114:
        /*02b0*/ 	.word	index@(extrapolation_update)
        /*02b4*/ 	.word	0x00000000


	//----- nvinfo : EIATTR_MIN_STACK_SIZE
	.align		4
.L_115:
        /*02b8*/ 	.byte	0x04, 0x12
        /*02ba*/ 	.short	(.L_117 - .L_116)
	.align		4
.L_116:
        /*02bc*/ 	.word	index@(primal_update)
        /*02c0*/ 	.word	0x00000000
.L_117:


//--------------------- .nv.compat                --------------------------
	.section	.nv.compat,"",@"SHT_CUDA_COMPAT_INFO"
	.align	4
        /*0000*/ 	.byte	0x02, 0x09, 0x00, 0x00, 0x02, 0x02, 0x01, 0x00, 0x02, 0x05, 0x05, 0x00, 0x03, 0x07, 0x01, 0x01
        /*0010*/ 	.byte	0x02, 0x03, 0x00, 0x00, 0x02, 0x06, 0x01, 0x00, 0x04, 0x0b, 0x08, 0x00, 0x01, 0x00, 0x00, 0x00
        /*0020*/ 	.byte	0x00, 0x00, 0x00, 0x00


//--------------------- .nv.info.alpha_norm_col_elementwise_kernel --------------------------
	.section	.nv.info.alpha_norm_col_elementwise_kernel,"",@"SHT_CUDA_INFO"
	.sectionflags	@""
	.align	4


	//----- nvinfo : EIATTR_CUDA_API_VERSION
	.align		4
        /*0000*/ 	.byte	0x04, 0x37
        /*0002*/ 	.short	(.L_119 - .L_118)
.L_118:
        /*0004*/ 	.word	0x00000082


	//----- nvinfo : EIATTR_KPARAM_INFO
	.align		4
.L_119:
        /*0008*/ 	.byte	0x04, 0x17
        /*000a*/ 	.short	(.L_121 - .L_120)
.L_120:
        /*000c*/ 	.word	0x00000000
        /*0010*/ 	.short	0x0005
        /*0012*/ 	.short	0x0028
        /*0014*/ 	.byte	0x00, 0xf0, 0x11, 0x00


	//----- nvinfo : EIATTR_KPARAM_INFO
	.align		4
.L_121:
        /*0018*/ 	.byte	0x04, 0x17
        /*001a*/ 	.short	(.L_123 - .L_122)
.L_122:
        /*001c*/ 	.word	0x00000000
        /*0020*/ 	.short	0x0004
        /*0022*/ 	.short	0x0020
        /*0024*/ 	.byte	0x00, 0xf0, 0x21, 0x00


	//----- nvinfo : EIATTR_KPARAM_INFO
	.align		4
.L_123:
        /*0028*/ 	.byte	0x04, 0x17
        /*002a*/ 	.short	(.L_125 - .L_124)
.L_124:
        /*002c*/ 	.word	0x00000000
        /*0030*/ 	.short	0x0003
        /*0032*/ 	.short	0x0018
        /*0034*/ 	.byte	0x00, 0xf5, 0x21, 0x00


	//----- nvinfo : EIATTR_KPARAM_INFO
	.align		4
.L_125:
        /*0038*/ 	.byte	0x04, 0x17
        /*003a*/ 	.short	(.L_127 - .L_126)
.L_126:
        /*003c*/ 	.word	0x00000000
        /*0040*/ 	.short	0x0002
        /*0042*/ 	.short	0x0010
        /*0044*/ 	.byte	0x00, 0xf0, 0x21, 0x00


	//----- nvinfo : EIATTR_KPARAM_INFO
	.align		4
.L_127:
        /*0048*/ 	.byte	0x04, 0x17
        /*004a*/ 	.short	(.L_129 - .L_128)
.L_128:
        /*004c*/ 	.word	0x00000000
        /*0050*/ 	.short	0x0001
        /*0052*/ 	.short	0x0008
        /*0054*/ 	.byte	0x00, 0xf5, 0x21, 0x00


	//----- nvinfo : EIATTR_KPARAM_INFO
	.align		4
.L_129:
        /*0058*/ 	.byte	0x04, 0x17
        /*005a*/ 	.short	(.L_131 - .L_130)
.L_130:
        /*005c*/ 	.word	0x00000000
        /*0060*/ 	.short	0x0000
        /*0062*/ 	.short	0x0000
        /*0064*/ 	.byte	0x00, 0xf5, 0x21, 0x00


	//----- nvinfo : EIATTR_SPARSE_MMA_MASK
	.align		4
.L_131:
        /*0068*/ 	.byte	0x03, 0x50
        /*006a*/ 	.short	0x0000


	//----- nvinfo : EIATTR_MAXREG_COUNT
	.align		4
        /*006c*/ 	.byte	0x03, 0x1b
        /*006e*/ 	.short	0x00ff


	//----- nvinfo : EIATTR_MERCURY_ISA_VERSION
	.align		4
        /*0070*/ 	.byte	0x03, 0x5f
        /*0072*/ 	.short	0x0101


	//----- nvinfo : EIATTR_VRC_CTA_INIT_COUNT
	.align		4
        /*0074*/ 	.byte	0x02, 0x4a
	.zero		1
	.zero		1


	//----- nvinfo : EIATTR_EXIT_INSTR_OFFSETS
	.align		4
        /*0078*/ 	.byte	0x04, 0x1c
        /*007a*/ 	.short	(.L_133 - .L_132)


	//   ....[0]....
.L_132:
        /*007c*/ 	.word	0x00000080


	//   ....[1]....
        /*0080*/ 	.word	0x00000150


	//----- nvinfo : EIATTR_CBANK_PARAM_SIZE
	.align		4
.L_133:
        /*0084*/ 	.byte	0x03, 0x19
        /*0086*/ 	.short	0x002c


	//----- nvinfo : EIATTR_PARAM_CBANK
	.align		4
        /*0088*/ 	.byte	0x04, 0x0a
        /*008a*/ 	.short	(.L_135 - .L_134)
	.align		4
.L_134:
        /*008c*/ 	.word	index@(.nv.constant0.alpha_norm_col_elementwise_kernel)
        /*0090*/ 	.short	0x0380
        /*0092*/ 	.short	0x002c


	//----- nvinfo : EIATTR_SW_WAR
	.align		4
.L_135:
        /*0094*/ 	.byte	0x04, 0x36
        /*0096*/ 	.short	(.L_137 - .L_136)
.L_136:
        /*0098*/ 	.word	0x00000008
.L_137:


//--------------------- .nv.info.alpha_norm_col_kernel --------------------------
	.section	.nv.info.alpha_norm_col_kernel,"",@"SHT_CUDA_INFO"
	.sectionflags	@""
	.align	4


	//----- nvinfo : EIATTR_CUDA_API_VERSION
	.align		4
        /*0000*/ 	.byte	0x04, 0x37
        /*0002*/ 	.short	(.L_139 - .L_138)
.L_138:
        /*0004*/ 	.word	0x00000082


	//----- nvinfo : EIATTR_KPARAM_INFO
	.align		4
.L_139:
        /*0008*/ 	.byte	0x04, 0x17
        /*000a*/ 	.short	(.L_141 - .L_140)
.L_140:
        /*000c*/ 	.word	0x00000000
        /*0010*/ 	.short	0x0006
        /*0012*/ 	.short	0x0030
        /*0014*/ 	.byte	0x00, 0xf0, 0x21, 0x00


	//----- nvinfo : EIATTR_KPARAM_INFO
	.align		4
.L_141:
        /*0018*/ 	.byte	0x04, 0x17
        /*001a*/ 	.short	(.L_143 - .L_142)
.L_142:
        /*001c*/ 	.word	0x00000000
        /*0020*/ 	.short	0x0005
        /*0022*/ 	.short	0x0028
        /*0024*/ 	.byte	0x00, 0xf5, 0x21, 0x00


	//----- nvinfo : EIATTR_KPARAM_INFO
	.align		4
.L_143:
        /*0028*/ 	.byte	0x04, 0x17
        /*002a*/ 	.short	(.L_145 - .L_144)
.L_144:
        /*002c*/ 	.word	0x00000000
        /*0030*/ 	.short	0x0004
        /*0032*/ 	.short	0x0020
        /*0034*/ 	.byte	0x00, 0xf0, 0x21, 0x00


	//----- nvinfo : EIATTR_KPARAM_INFO
	.align		4
.L_145:
        /*0038*/ 	.byte	0x04, 0x17
        /*003a*/ 	.short	(.L_147 - .L_146)
.L_146:
        /*003c*/ 	.word	0x00000000
        /*0040*/ 	.short	0x0003
        /*0042*/ 	.short	0x0018
        /*0044*/ 	.byte	0x00, 0xf0, 0x21, 0x00


	//----- nvinfo : EIATTR_KPARAM_INFO
	.align		4
.L_147:
        /*0048*/ 	.byte	0x04, 0x17
        /*004a*/ 	.short	(.L_149 - .L_148)
.L_148:
        /*004c*/ 	.word	0x00000000
        /*0050*/ 	.short	0x0002
        /*0052*/ 	.short	0x0010
        /*0054*/ 	.byte	0x00, 0xf5, 0x21, 0x00


	//----- nvinfo : EIATTR_KPARAM_INFO
	.align		4
.L_149:
        /*0058*/ 	.byte	0x04, 0x17
        /*005a*/ 	.short	(.L_151 - .L_150)
.L_150:
        /*005c*/ 	.word	0x00000000
        /*0060*/ 	.short	0x0001
        /*0062*/ 	.short	0x0008
        /*0064*/ 	.byte	0x00, 0xf5, 0x21, 0x00


	//----- nvinfo : EIATTR_KPARAM_INFO
	.align		4
.L_151:
        /*0068*/ 	.byte	0x04, 0x17
        /*006a*/ 	.short	(.L_153 - .L_152)
.L_152:
        /*006c*/ 	.word	0x00000000
        /*0070*/ 	.short	0x0000
        /*0072*/ 	.short	0x0000
        /*0074*/ 	.byte	0x00, 0xf5, 0x21, 0x00


	//----- nvinfo : EIATTR_SPARSE_MMA_MASK
	.align		4
.L_153:
        /*0078*/ 	.byte	0x03, 0x50
        /*007a*/ 	.short	0x0000


	//----- nvinfo : EIATTR_MAXREG_COUNT
	.align		4
        /*007c*/ 	.byte	0x03, 0x1b
        /*007e*/ 	.short	0x00ff


	//----- nvinfo : EIATTR_MERCURY_ISA_VERSION
	.align		4
        /*0080*/ 	.byte	0x03, 0x5f
        /*0082*/ 	.short	0x0101


	//----- nvinfo : EIATTR_COOP_GROUP_MASK_REGIDS
	.align		4
        /*0084*/ 	.byte	0x04, 0x29
        /*0086*/ 	.short	(.L_155 - .L_154)


	//   ....[0]....
.L_154:
        /*0088*/ 	.word	0xffffffff


	//   ....[1]....
        /*008c*/ 	.word	0xffffffff


	//   ....[2]....
        /*0090*/ 	.word	0xffffffff


	//   ....[3]....
        /*0094*/ 	.word	0xffffffff


	//   ....[4]....
        /*0098*/ 	.word	0xffffffff


	//   ....[5]....
        /*009c*/ 	.word	0xffffffff


	//   ....[6]....
        /*00a0*/ 	.word	0xffffffff


	//   ....[7]....
        /*00a4*/ 	.word	0xffffffff


	//   ....[8]....
        /*00a8*/ 	.word	0xffffffff


	//   ....[9]....
        /*00ac*/ 	.word	0xffffffff


	//----- nvinfo : EIATTR_COOP_GROUP_INSTR_OFFSETS
	.align		4
.L_155:
        /*00b0*/ 	.byte	0x04, 0x28
        /*00b2*/ 	.short	(.L_157 - .L_156)


	//   ....[0]....
.L_156:
        /*00b4*/ 	.word	0x000004a0


	//   ....[1]....
        /*00b8*/ 	.word	0x000004c0


	//   ....[2]....
        /*00bc*/ 	.word	0x000004e0


	//   ....[3]....
        /*00c0*/ 	.word	0x000004f0


	//   ....[4]....
        /*00c4*/ 	.word	0x00000510


	//   ....[5]....
        /*00c8*/ 	.word	0x00000520


	//   ....[6]....
        /*00cc*/ 	.word	0x00000540


	//   ....[7]....
        /*00d0*/ 	.word	0x00000550


	//   ....[8]....
        /*00d4*/ 	.word	0x00000570


	//   ....[9]....
        /*00d8*/ 	.word	0x00000580


	//----- nvinfo : EIATTR_VRC_CTA_INIT_COUNT
	.align		4
.L_157:
        /*00dc*/ 	.byte	0x02, 0x4a
	.zero		1
	.zero		1


	//----- nvinfo : EIATTR_EXIT_INSTR_OFFSETS
	.align		4
        /*00e0*/ 	.byte	0x04, 0x1c
        /*00e2*/ 	.short	(.L_159 - .L_158)


	//   ....[0]....
.L_158:
        /*00e4*/ 	.word	0x00000090


	//   ....[1]....
        /*00e8*/ 	.word	0x00000590


	//   ....[2]....
        /*00ec*/ 	.word	0x000005f0


	//----- nvinfo : EIATTR_CRS_STACK_SIZE
	.align		4
.L_159:
        /*00f0*/ 	.byte	0x04, 0x1e
        /*00f2*/ 	.short	(.L_161 - .L_160)
.L_160:
        /*00f4*/ 	.word	0x00000000


	//----- nvinfo : EIATTR_CBANK_PARAM_SIZE
	.align		4
.L_161:
        /*00f8*/ 	.byte	0x03, 0x19
        /*00fa*/ 	.short	0x0038


	//----- nvinfo : EIATTR_PARAM_CBANK
	.align		4
        /*00fc*/ 	.byte	0x04, 0x0a
        /*00fe*/ 	.short	(.L_163 - .L_162)
	.align		4
.L_162:
        /*0100*/ 	.word	index@(.nv.constant0.alpha_norm_col_kernel)
        /*0104*/ 	.short	0x0380
        /*0106*/ 	.short	0x0038


	//----- nvinfo : EIATTR_SW_WAR
	.align		4
.L_163:
        /*0108*/ 	.byte	0x04, 0x36
        /*010a*/ 	.short	(.L_165 - .L_164)
.L_164:
        /*010c*/ 	.word	0x00000008
.L_165:


//--------------------- .nv.info.alpha_norm_row_kernel --------------------------
	.section	.nv.info.alpha_norm_row_kernel,"",@"SHT_CUDA_INFO"
	.sectionflags	@""
	.align	4


	//----- nvinfo : EIATTR_CUDA_API_VERSION
	.align		4
        /*0000*/ 	.byte	0x04, 0x37
        /*0002*/ 	.short	(.L_167 - .L_166)
.L_166:
        /*0004*/ 	.word	0x00000082


	//----- nvinfo : EIATTR_KPARAM_INFO
	.align		4
.L_167:
        /*0008*/ 	.byte	0x04, 0x17
        /*000a*/ 	.short	(.L_169 - .L_168)
.L_168:
        /*000c*/ 	.word	0x00000000
        /*0010*/ 	.short	0x0004
        /*0012*/ 	.short	0x0020
        /*0014*/ 	.byte	0x00, 0xf0, 0x21, 0x00


	//----- nvinfo : EIATTR_KPARAM_INFO
	.align		4
.L_169:
        /*0018*/ 	.byte	0x04, 0x17
        /*001a*/ 	.short	(.L_171 - .L_170)
.L_170:
        /*001c*/ 	.word	0x00000000
        /*0020*/ 	.short	0x0003
        /*0022*/ 	.short	0x0018
        /*0024*/ 	.byte	0x00, 0xf5, 0x21, 0x00


	//----- nvinfo : EIATTR_KPARAM_INFO
	.align		4
.L_171:
        /*0028*/ 	.byte	0x04, 0x17
        /*002a*/ 	.short	(.L_173 - .L_172)
.L_172:
        /*002c*/ 	.word	0x00000000
        /*0030*/ 	.short	0x0002
        /*0032*/ 	.short	0x0010
        /*0034*/ 	.byte	0x00, 0xf0, 0x21, 0x00


	//----- nvinfo : EIATTR_KPARAM_INFO
	.align		4
.L_173:
        /*0038*/ 	.byte	0x04, 0x17
        /*003a*/ 	.short	(.L_175 - .L_174)
.L_174:
        /*003c*/ 	.word	0x00000000
        /*0040*/ 	.short	0x0001
        /*0042*/ 	.short	0x0008
        /*0044*/ 	.byte	0x00, 0xf5, 0x21, 0x00


	//----- nvinfo : EIATTR_KPARAM_INFO
	.align		4
.L_175:
        /*0048*/ 	.byte	0x04, 0x17
        /*004a*/ 	.short	(.L_177 - .L_176)
.L_176:
        /*004c*/ 	.word	0x00000000
        /*0050*/ 	.short	0x0000
        /*0052*/ 	.short	0x0000
        /*0054*/ 	.byte	0x00, 0xf5, 0x21, 0x00


	//----- nvinfo : EIATTR_SPARSE_MMA_MASK
	.align		4
.L_177:
        /*0058*/ 	.byte	0x03, 0x50
        /*005a*/ 	.short	0x0000


	//----- nvinfo : EIATTR_MAXREG_COUNT
	.align		4
        /*005c*/ 	.byte	0x03, 0x1b
        /*005e*/ 	.short	0x00ff


	//----- nvinfo : EIATTR_MERCURY_ISA_VERSION
	.align		4
        /*0060*/ 	.byte	0x03, 0x5f
        /*0062*/ 	.short	0x0101


	//----- nvinfo : EIATTR_COOP_GROUP_MASK_REGIDS
	.align		4
        /*0064*/ 	.byte	0x04, 0x29
        /*0066*/ 	.short	(.L_179 - .L_178)


	//   ....[0]....
.L_178:
        /*0068*/ 	.word	0xffffffff


	//   ....[1]....
        /*006c*/ 	.word	0xffffffff


	//   ....[2]....
        /*0070*/ 	.word	0xffffffff


	//   ....[3]....
        /*0074*/ 	.word	0xffffffff


	//   ....[4]....
        /*0078*/ 	.word	0xffffffff


	//   ....[5]....
        /*007c*/ 	.word	0xffffffff


	//   ....[6]....
        /*0080*/ 	.word	0xffffffff


	//   ....[7]....
        /*0084*/ 	.word	0xffffffff


	//   ....[8]....
        /*0088*/ 	.word	0xffffffff


	//   ....[9]....
        /*008c*/ 	.word	0xffffffff


	//----- nvinfo : EIATTR_COOP_GROUP_INSTR_OFFSETS
	.align		4
.L_179:
        /*0090*/ 	.byte	0x04, 0x28
        /*0092*/ 	.short	(.L_181 - .L_180)


	//   ....[0]....
.L_180:
        /*0094*/ 	.word	0x00000a70


	//   ....[1]....
        /*0098*/ 	.word	0x00000a90


	//   ....[2]....
        /*009c*/ 	.word	0x00000ab0


	//   ....[3]....
        /*00a0*/ 	.word	0x00000ac0


	//   ....[4]....
        /*00a4*/ 	.word	0x00000ae0


	//   ....[5]....
        /*00a8*/ 	.word	0x00000af0


	//   ....[6]....
        /*00ac*/ 	.word	0x00000b10


	//   ....[7]....
        /*00b0*/ 	.word	0x00000b20


	//   ....[8]....
        /*00b4*/ 	.word	0x00000b40


	//   ....[9]....
        /*00b8*/ 	.word	0x00000b50


	//----- nvinfo : EIATTR_VRC_CTA_INIT_COUNT
	.align		4
.L_181:
        /*00bc*/ 	.byte	0x02, 0x4a
	.zero		1
	.zero		1


	//----- nvinfo : EIATTR_EXIT_INSTR_OFFSETS
	.align		4
        /*00c0*/ 	.byte	0x04, 0x1c
        /*00c2*/ 	.short	(.L_183 - .L_182)


	//   ....[0]....
.L_182:
        /*00c4*/ 	.word	0x00000090


	//   ....[1]....
        /*00c8*/ 	.word	0x00000b60


	//   ....[2]....
        /*00cc*/ 	.word	0x00000bc0


	//----- nvinfo : EIATTR_CRS_STACK_SIZE
	.align		4
.L_183:
        /*00d0*/ 	.byte	0x04, 0x1e
        /*00d2*/ 	.short	(.L_185 - .L_184)
.L_184:
        /*00d4*/ 	.word	0x00000000


	//----- nvinfo : EIATTR_CBANK_PARAM_SIZE
	.align		4
.L_185:
        /*00d8*/ 	.byte	0x03, 0x19
        /*00da*/ 	.short	0x0028


	//----- nvinfo : EIATTR_PARAM_CBANK
	.align		4
        /*00dc*/ 	.byte	0x04, 0x0a
        /*00de*/ 	.short	(.L_187 - .L_186)
	.align		4
.L_186:
        /*00e0*/ 	.word	index@(.nv.constant0.alpha_norm_row_kernel)
        /*00e4*/ 	.short	0x0380
        /*00e6*/ 	.short	0x0028


	//----- nvinfo : EIATTR_SW_WAR
	.align		4
.L_187:
        /*00e8*/ 	.byte	0x04, 0x36
        /*00ea*/ 	.short	(.L_189 - .L_188)
.L_188:
        /*00ec*/ 	.word	0x00000008
.L_189:


//--------------------- .nv.info.max_abs_col_kernel --------------------------
	.section	.nv.info.max_abs_col_kernel,"",@"SHT_CUDA_INFO"
	.sectionflags	@""
	.align	4


	//----- nvinfo : EIATTR_CUDA_API_VERSION
	.align		4
        /*0000*/ 	.byte	0x04, 0x37
        /*0002*/ 	.short	(.L_191 - .L_190)
.L_190:
        /*0004*/ 	.word	0x00000082


	//----- nvinfo : EIATTR_KPARAM_INFO
	.align		4
.L_191:
        /*0008*/ 	.byte	0x04, 0x17
        /*000a*/ 	.short	(.L_193 - .L_192)
.L_192:
        /*000c*/ 	.word	0x00000000
        /*0010*/ 	.short	0x0005
        /*0012*/ 	.short	0x0028
        /*0014*/ 	.byte	0x00, 0xf5, 0x21, 0x00


	//----- nvinfo : EIATTR_KPARAM_INFO
	.align		4
.L_193:
        /*0018*/ 	.byte	0x04, 0x17
        /*001a*/ 	.short	(.L_195 - .L_194)
.L_194:
        /*001c*/ 	.word	0x00000000
        /*0020*/ 	.short	0x0004
        /*0022*/ 	.short	0x0020
        /*0024*/ 	.byte	0x00, 0xf0, 0x21, 0x00


	//----- nvinfo : EIATTR_KPARAM_INFO
	.align		4
.L_195:
        /*0028*/ 	.byte	0x04, 0x17
        /*002a*/ 	.short	(.L_197 - .L_196)
.L_196:
        /*002c*/ 	.word	0x00000000
        /*0030*/ 	.short	0x0003
        /*0032*/ 	.short	0x0018
        /*0034*/ 	.byte	0x00, 0xf0, 0x21, 0x00


	//----- nvinfo : EIATTR_KPARAM_INFO
	.align		4
.L_197:
        /*0038*/ 	.byte	0x04, 0x17
        /*003a*/ 	.short	(.L_199 - .L_198)
.L_198:
        /*003c*/ 	.word	0x00000000
        /*0040*/ 	.short	0x0002
        /*0042*/ 	.short	0x0010
        /*0044*/ 	.byte	0x00, 0xf5, 0x21, 0x00


	//----- nvinfo : EIATTR_KPARAM_INFO
	.align		4
.L_199:
        /*0048*/ 	.byte	0x04, 0x17
        /*004a*/ 	.short	(.L_201 - .L_200)
.L_200:
        /*004c*/ 	.word	0x00000000
        /*0050*/ 	.short	0x0001
        /*0052*/ 	.short	0x0008
        /*0054*/ 	.byte	0x00, 0xf5, 0x21, 0x00


	//----- nvinfo : EIATTR_KPARAM_INFO
	.align		4
.L_201:
        /*0058*/ 	.byte	0x04, 0x17
        /*005a*/ 	.short	(.L_203 - .L_202)
.L_202:
        /*005c*/ 	.word	0x00000000
        /*0060*/ 	.short	0x0000
        /*0062*/ 	.short	0x0000
        /*0064*/ 	.byte	0x00, 0xf5, 0x21, 0x00


	//----- nvinfo : EIATTR_SPARSE_MMA_MASK
	.align		4
.L_203:
        /*0068*/ 	.byte	0x03, 0x50
        /*006a*/ 	.short	0x0000


	//----- nvinfo : EIATTR_MAXREG_COUNT
	.align		4
        /*006c*/ 	.byte	0x03, 0x1b
        /*006e*/ 	.short	0x00ff


	//----- nvinfo : EIATTR_MERCURY_ISA_VERSION
	.align		4
        /*0070*/ 	.byte	0x03, 0x5f
        /*0072*/ 	.short	0x0101


	//----- nvinfo : EIATTR_COOP_GROUP_MASK_REGIDS
	.align		4
        /*0074*/ 	.byte	0x04, 0x29
        /*0076*/ 	.short	(.L_205 - .L_204)


	//   ....[0]....
.L_204:
        /*0078*/ 	.word	0xffffffff


	//   ....[1]....
        /*007c*/ 	.word	0xffffffff


	//   ....[2]....
        /*0080*/ 	.word	0xffffffff


	//   ....[3]....
        /*0084*/ 	.word	0xffffffff


	//   ....[4]....
        /*0088*/ 	.word	0xffffffff


	//   ....[5]....
        /*008c*/ 	.word	0xffffffff


	//   ....[6]....
        /*0090*/ 	.word	0xffffffff


	//   ....[7]....
        /*0094*/ 	.word	0xffffffff


	//   ....[8]....
        /*0098*/ 	.word	0xffffffff


	//   ....[9]....
        /*009c*/ 	.word	0xffffffff


	//----- nvinfo : EIATTR_COOP_GROUP_INSTR_OFFSETS
	.align		4
.L_205:
        /*00a0*/ 	.byte	0x04, 0x28
        /*00a2*/ 	.short	(.L_207 - .L_206)


	//   ....[0]....
.L_206:
        /*00a4*/ 	.word	0x00000510


	//   ....[1]....
        /*00a8*/ 	.word	0x00000530


	//   ....[2]....
        /*00ac*/ 	.word	0x000005a0


	//   ....[3]....
        /*00b0*/ 	.word	0x000005e0


	//   ....[4]....
        /*00b4*/ 	.word	0x00000630


	//   ....[5]....
        /*00b8*/ 	.word	0x00000650


	//   ....[6]....
        /*00bc*/ 	.word	0x000006b0


	//   ....[7]....
        /*00c0*/ 	.word	0x000006e0


	//   ....[8]....
        /*00c4*/ 	.word	0x00000750


	//   ....[9]....
        /*00c8*/ 	.word	0x00000770


	//----- nvinfo : EIATTR_VRC_CTA_INIT_COUNT
	.align		4
.L_207:
        /*00cc*/ 	.byte	0x02, 0x4a
	.zero		1
	.zero		1


	//----- nvinfo : EIATTR_EXIT_INSTR_OFFSETS
	.align		4
        /*00d0*/ 	.byte	0x04, 0x1c
        /*00d2*/ 	.short	(.L_209 - .L_208)


	//   ....[0]....
.L_208:
        /*00d4*/ 	.word	0x00000090


	//   ....[1]....
        /*00d8*/ 	.word	0x00000780


	//   ....[2]....
        /*00dc*/ 	.word	0x00000830


	//----- nvinfo : EIATTR_CRS_STACK_SIZE
	.align		4
.L_209:
        /*00e0*/ 	.byte	0x04, 0x1e
        /*00e2*/ 	.short	(.L_211 - .L_210)
.L_210:
        /*00e4*/ 	.word	0x00000000


	//----- nvinfo : EIATTR_CBANK_PARAM_SIZE
	.align		4
.L_211:
        /*00e8*/ 	.byte	0x03, 0x19
        /*00ea*/ 	.short	0x0030


	//----- nvinfo : EIATTR_PARAM_CBANK
	.align		4
        /*00ec*/ 	.byte	0x04, 0x0a
        /*00ee*/ 	.short	(.L_213 - .L_212)
	.align		4
.L_212:
        /*00f0*/ 	.word	index@(.nv.constant0.max_abs_col_kernel)
        /*00f4*/ 	.short	0x0380
        /*00f6*/ 	.short	0x0030


	//----- nvinfo : EIATTR_SW_WAR
	.align		4
.L_213:
        /*00f8*/ 	.byte	0x04, 0x36
        /*00fa*/ 	.short	(.L_215 - .L_214)
.L_214:
        /*00fc*/ 	.word	0x00000008
.L_215:


//--------------------- .nv.info.max_abs_col_elementwise_kernel --------------------------
	.section	.nv.info.max_abs_col_elementwise_kernel,"",@"SHT_CUDA_INFO"
	.sectionflags	@""
	.align	4


	//----- nvinfo : EIATTR_CUDA_API_VERSION
	.align		4
        /*0000*/ 	.byte	0x04, 0x37
        /*0002*/ 	.short	(.L_217 - .L_216)
.L_216:
        /*0004*/ 	.word	0x00000082


	//----- nvinfo : EIATTR_KPARAM_INFO
	.align		4
.L_217:
        /*0008*/ 	.byte	0x04, 0x17
        /*000a*/ 	.short	(.L_219 - .L_218)
.L_218:
        /*000c*/ 	.word	0x00000000
        /*0010*/ 	.short	0x0003
        /*0012*/ 	.short	0x0018
        /*0014*/ 	.byte	0x00, 0xf5, 0x21, 0x00


	//----- nvinfo : EIATTR_KPARAM_INFO
	.align		4
.L_219:
        /*0018*/ 	.byte	0x04, 0x17
        /*001a*/ 	.short	(.L_221 - .L_220)
.L_220:
        /*001c*/ 	.word	0x00000000
        /*0020*/ 	.short	0x0002
        /*0022*/ 	.short	0x0010
        /*0024*/ 	.byte	0x00, 0xf0, 0x21, 0x00


	//----- nvinfo : EIATTR_KPARAM_INFO
	.align		4
.L_221:
        /*0028*/ 	.byte	0x04, 0x17
        /*002a*/ 	.short	(.L_223 - .L_222)
.L_222:
        /*002c*/ 	.word	0x00000000
        /*0030*/ 	.short	0x0001
        /*0032*/ 	.short	0x0008
        /*0034*/ 	.byte	0x00, 0xf5, 0x21, 0x00


	//----- nvinfo : EIATTR_KPARAM_INFO
	.align		4
.L_223:
        /*0038*/ 	.byte	0x04, 0x17
        /*003a*/ 	.short	(.L_225 - .L_224)
.L_224:
        /*003c*/ 	.word	0x00000000
        /*0040*/ 	.short	0x0000
        /*0042*/ 	.short	0x0000
        /*0044*/ 	.byte	0x00, 0xf5, 0x21, 0x00


	//----- nvinfo : EIATTR_SPARSE_MMA_MASK
	.align		4
.L_225:
        /*0048*/ 	.byte	0x03, 0x50
        /*004a*/ 	.short	0x0000


	//----- nvinfo : EIATTR_MAXREG_COUNT
	.align		4
        /*004c*/ 	.byte	0x03, 0x1b
        /*004e*/ 	.short	0x00ff


	//----- nvinfo : EIATTR_MERCURY_ISA_VERSION
	.align		4
        /*0050*/ 	.byte	0x03, 0x5f
        /*0052*/ 	.short	0x0101


	//----- nvinfo : EIATTR_VRC_CTA_INIT_COUNT
	.align		4
        /*0054*/ 	.byte	0x02, 0x4a
	.zero		1
	.zero		1


	//----- nvinfo : EIATTR_EXIT_INSTR_OFFSETS
	.align		4
        /*0058*/ 	.byte	0x04, 0x1c
        /*005a*/ 	.short	(.L_227 - .L_226)


	//   ....[0]....
.L_226:
        /*005c*/ 	.word	0x00000080


	//   ....[1]....
        /*0060*/ 	.word	0x00000150


	//----- nvinfo : EIATTR_CBANK_PARAM_SIZE
	.align		4
.L_227:
        /*0064*/ 	.byte	0x03, 0x19
        /*0066*/ 	.short	0x0020


	//----- nvinfo : EIATTR_PARAM_CBANK
	.align		4
        /*0068*/ 	.byte	0x04, 0x0a
        /*006a*/ 	.short	(.L_229 - .L_228)
	.align		4
.L_228:
        /*006c*/ 	.word	index@(.nv.constant0.max_abs_col_elementwise_kernel)
        /*0070*/ 	.short	0x0380
        /*0072*/ 	.short	0x0020


	//----- nvinfo : EIATTR_SW_WAR
	.align		4
.L_229:
        /*0074*/ 	.byte	0x04, 0x36
        /*0076*/ 	.short	(.L_231 - .L_230)
.L_230:
        /*0078*/ 	.word	0x00000008
.L_231:


//--------------------- .nv.info.max_abs_row_kernel --------------------------
	.section	.nv.info.max_abs_row_kernel,"",@"SHT_CUDA_INFO"
	.sectionflags	@""
	.align	4


	//----- nvinfo : EIATTR_CUDA_API_VERSION
	.align		4
        /*0000*/ 	.byte	0x04, 0x37
        /*0002*/ 	.short	(.L_233 - .L_232)
.L_232:
        /*0004*/ 	.word	0x00000082


	//----- nvinfo : EIATTR_KPARAM_INFO
	.align		4
.L_233:
        /*0008*/ 	.byte	0x04, 0x17
        /*000a*/ 	.short	(.L_235 - .L_234)
.L_234:
        /*000c*/ 	.word	0x00000000
        /*0010*/ 	.short	0x0003
        /*0012*/ 	.short	0x0018
        /*0014*/ 	.byte	0x00, 0xf5, 0x21, 0x00


	//----- nvinfo : EIATTR_KPARAM_INFO
	.align		4
.L_235:
        /*0018*/ 	.byte	0x04, 0x17
        /*001a*/ 	.short	(.L_237 - .L_236)
.L_236:
        /*001c*/ 	.word	0x00000000
        /*0020*/ 	.short	0x0002
        /*0022*/ 	.short	0x0010
        /*0024*/ 	.byte	0x00, 0xf0, 0x21, 0x00


	//----- nvinfo : EIATTR_KPARAM_INFO
	.align		4
.L_237:
        /*0028*/ 	.byte	0x04, 0x17
        /*002a*/ 	.short	(.L_239 - .L_238)
.L_238:
        /*002c*/ 	.word	0x00000000
        /*0030*/ 	.short	0x0001
        /*0032*/ 	.short	0x0008
        /*0034*/ 	.byte	0x00, 0xf5, 0x21, 0x00


	//----- nvinfo : EIATTR_KPARAM_INFO
	.align		4
.L_239:
        /*0038*/ 	.byte	0x04, 0x17
        /*003a*/ 	.short	(.L_241 - .L_240)
.L_240:
        /*003c*/ 	.word	0x00000000
        /*0040*/ 	.short	0x0000
        /*0042*/ 	.short	0x0000
        /*0044*/ 	.byte	0x00, 0xf5, 0x21, 0x00


	//----- nvinfo : EIATTR_SPARSE_MMA_MASK
	.align		4
.L_241:
        /*0048*/ 	.byte	0x03, 0x50
        /*004a*/ 	.short	0x0000


	//----- nvinfo : EIATTR_MAXREG_COUNT
	.align		4
        /*004c*/ 	.byte	0x03, 0x1b
        /*004e*/ 	.short	0x00ff


	//----- nvinfo : EIATTR_MERCURY_ISA_VERSION
	.align		4
        /*0050*/ 	.byte	0x03, 0x5f
        /*0052*/ 	.short	0x0101


	//----- nvinfo : EIATTR_COOP_GROUP_MASK_REGIDS
	.align		4
        /*0054*/ 	.byte	0x04, 0x29
        /*0056*/ 	.short	(.L_243 - .L_242)


	//   ....[0]....
.L_242:
        /*0058*/ 	.word	0xffffffff


	//   ....[1]....
        /*005c*/ 	.word	0xffffffff


	//   ....[2]....
        /*0060*/ 	.word	0xffffffff


	//   ....[3]....
        /*0064*/ 	.word	0xffffffff


	//   ....[4]....
        /*0068*/ 	.word	0xffffffff


	//   ....[5]....
        /*006c*/ 	.word	0xffffffff


	//   ....[6]....
        /*0070*/ 	.word	0xffffffff


	//   ....[7]....
        /*0074*/ 	.word	0xffffffff


	//   ....[8]....
        /*0078*/ 	.word	0xffffffff


	//   ....[9]....
        /*007c*/ 	.word	0xffffffff


	//----- nvinfo : EIATTR_COOP_GROUP_INSTR_OFFSETS
	.align		4
.L_243:
        /*0080*/ 	.byte	0x04, 0x28
        /*0082*/ 	.short	(.L_245 - .L_244)


	//   ....[0]....
.L_244:
        /*0084*/ 	.word	0x00001540


	//   ....[1]....
        /*0088*/ 	.word	0x00001560


	//   ....[2]....
        /*008c*/ 	.word	0x000015d0


	//   ....[3]....
        /*0090*/ 	.word	0x00001600


	//   ....[4]....
        /*0094*/ 	.word	0x00001670


	//   ....[5]....
        /*0098*/ 	.word	0x000016a0


	//   ....[6]....
        /*009c*/ 	.word	0x000016f0


	//   ....[7]....
        /*00a0*/ 	.word	0x00001710


	//   ....[8]....
        /*00a4*/ 	.word	0x00001780


	//   ....[9]....
        /*00a8*/ 	.word	0x000017a0


	//----- nvinfo : EIATTR_VRC_CTA_INIT_COUNT
	.align		4
.L_245:
        /*00ac*/ 	.byte	0x02, 0x4a
	.zero		1
	.zero		1


	//----- nvinfo : EIATTR_EXIT_INSTR_OFFSETS
	.align		4
        /*00b0*/ 	.byte	0x04, 0x1c
        /*00b2*/ 	.short	(.L_247 - .L_246)


	//   ....[0]....
.L_246:
        /*00b4*/ 	.word	0x00000090


	//   ....[1]....
        /*00b8*/ 	.word	0x000017b0


	//   ....[2]....
        /*00bc*/ 	.word	0x00001860


	//----- nvinfo : EIATTR_CRS_STACK_SIZE
	.align		4
.L_247:
        /*00c0*/ 	.byte	0x04, 0x1e
        /*00c2*/ 	.short	(.L_249 - .L_248)
.L_248:
        /*00c4*/ 	.word	0x00000000


	//----- nvinfo : EIATTR_CBANK_PARAM_SIZE
	.align		4
.L_249:
        /*00c8*/ 	.byte	0x03, 0x19
        /*00ca*/ 	.short	0x0020


	//----- nvinfo : EIATTR_PARAM_CBANK
	.align		4
        /*00cc*/ 	.byte	0x04, 0x0a
        /*00ce*/ 	.short	(.L_251 - .L_250)
	.align		4
.L_250:
        /*00d0*/ 	.word	index@(.nv.constant0.max_abs_row_kernel)
        /*00d4*/ 	.short	0x0380
        /*00d6*/ 	.short	0x0020


	//----- nvinfo : EIATTR_SW_WAR
	.align		4
.L_251:
        /*00d8*/ 	.byte	0x04, 0x36
        /*00da*/ 	.short	(.L_253 - .L_252)
.L_252:
        /*00dc*/ 	.word	0x00000008
.L_253:


//--------------------- .nv.info.max_abs_row_elementwise_kernel --------------------------
	.section	.nv.info.max_abs_row_elementwise_kernel,"",@"SHT_CUDA_INFO"
	.sectionflags	@""
	.align	4


	//----- nvinfo : EIATTR_CUDA_API_VERSION
	.align		4
        /*0000*/ 	.byte	0x04, 0x37
        /*0002*/ 	.short	(.L_255 - .L_254)
.L_254:
        /*0004*/ 	.word	0x00000082


	//----- nvinfo : EIATTR_KPARAM_INFO
	.align		4
.L_255:
        /*0008*/ 	.byte	0x04, 0x17
        /*000a*/ 	.short	(.L_257 - .L_256)
.L_256:
        /*000c*/ 	.word	0x00000000
        /*0010*/ 	.short	0x0003
        /*0012*/ 	.short	0x0018
        /*0014*/ 	.byte	0x00, 0xf5, 0x21, 0x00


	//----- nvinfo : EIATTR_KPARAM_INFO
	.align		4
.L_257:
        /*0018*/ 	.byte	0x04, 0x17
        /*001a*/ 	.short	(.L_259 - .L_258)
.L_258:
        /*001c*/ 	.word	0x00000000
        /*0020*/ 	.short	0x0002
        /*0022*/ 	.short	0x0010
        /*0024*/ 	.byte	0x00, 0xf0, 0x21, 0x00


	//----- nvinfo : EIATTR_KPARAM_INFO
	.align		4
.L_259:
        /*0028*/ 	.byte	0x04, 0x17
        /*002a*/ 	.short	(.L_261 - .L_260)
.L_260:
        /*002c*/ 	.word	0x00000000
        /*0030*/ 	.short	0x0001
        /*0032*/ 	.short	0x0008
        /*0034*/ 	.byte	0x00, 0xf5, 0x21, 0x00


	//----- nvinfo : EIATTR_KPARAM_INFO
	.align		4
.L_261:
        /*0038*/ 	.byte	0x04, 0x17
        /*003a*/ 	.short	(.L_263 - .L_262)
.L_262:
        /*003c*/ 	.word	0x00000000
        /*0040*/ 	.short	0x0000
        /*0042*/ 	.short	0x0000
        /*0044*/ 	.byte	0x00, 0xf5, 0x21, 0x00


	//----- nvinfo : EIATTR_SPARSE_MMA_MASK
	.align		4
.L_263:
        /*0048*/ 	.byte	0x03, 0x50
        /*004a*/ 	.short	0x0000


	//----- nvinfo : EIATTR_MAXREG_COUNT
	.align		4
        /*004c*/ 	.byte	0x03, 0x1b
        /*004e*/ 	.short	0x00ff


	//----- nvinfo : EIATTR_MERCURY_ISA_VERSION
	.align		4
        /*0050*/ 	.byte	0x03, 0x5f
        /*0052*/ 	.short	0x0101


	//----- nvinfo : EIATTR_VRC_CTA_INIT_COUNT
	.align		4
        /*0054*/ 	.byte	0x02, 0x4a
	.zero		1
	.zero		1


	//----- nvinfo : EIATTR_EXIT_INSTR_OFFSETS
	.align		4
        /*0058*/ 	.byte	0x04, 0x1c
        /*005a*/ 	.short	(.L_265 - .L_264)


	//   ....[0]....
.L_264:
        /*005c*/ 	.word	0x00000080


	//   ....[1]....
        /*0060*/ 	.word	0x00000150


	//----- nvinfo : EIATTR_CBANK_PARAM_SIZE
	.align		4
.L_265:
        /*0064*/ 	.byte	0x03, 0x19
        /*0066*/ 	.short	0x0020


	//----- nvinfo : EIATTR_PARAM_CBANK
	.align		4
        /*0068*/ 	.byte	0x04, 0x0a
        /*006a*/ 	.short	(.L_267 - .L_266)
	.align		4
.L_266:
        /*006c*/ 	.word	index@(.nv.constant0.max_abs_row_elementwise_kernel)
        /*0070*/ 	.short	0x0380
        /*0072*/ 	.short	0x0020


	//----- nvinfo : EIATTR_SW_WAR
	.align		4
.L_267:
        /*0074*/ 	.byte	0x04, 0x36
        /*0076*/ 	.short	(.L_269 - .L_268)
.L_268:
        /*0078*/ 	.word	0x00000008
.L_269:


//--------------------- .nv.info.replace_inf_with_zero --------------------------
	.section	.nv.info.replace_inf_with_zero,"",@"SHT_CUDA_INFO"
	.sectionflags	@""
	.align	4


	//----- nvinfo : EIATTR_CUDA_API_VERSION
	.align		4
        /*0000*/ 	.byte	0x04, 0x37
        /*0002*/ 	.short	(.L_271 - .L_270)
.L_270:
        /*0004*/ 	.word	0x00000082


	//----- nvinfo : EIATTR_KPARAM_INFO
	.align		4
.L_271:
        /*0008*/ 	.byte	0x04, 0x17
        /*000a*/ 	.short	(.L_273 - .L_272)
.L_272:
        /*000c*/ 	.word	0x00000000
        /*0010*/ 	.short	0x0002
        /*0012*/ 	.short	0x0010
        /*0014*/ 	.byte	0x00, 0xf0, 0x21, 0x00


	//----- nvinfo : EIATTR_KPARAM_INFO
	.align		4
.L_273:
        /*0018*/ 	.byte	0x04, 0x17
        /*001a*/ 	.short	(.L_275 - .L_274)
.L_274:
        /*001c*/ 	.word	0x00000000
        /*0020*/ 	.short	0x0001
        /*0022*/ 	.short	0x0008
        /*0024*/ 	.byte	0x00, 0xf5, 0x21, 0x00


	//----- nvinfo : EIATTR_KPARAM_INFO
	.align		4
.L_275:
        /*0028*/ 	.byte	0x04, 0x17
        /*002a*/ 	.short	(.L_277 - .L_276)
.L_276:
        /*002c*/ 	.word	0x00000000
        /*0030*/ 	.short	0x0000
        /*0032*/ 	.short	0x0000
        /*0034*/ 	.byte	0x00, 0xf5, 0x21, 0x00


	//----- nvinfo : EIATTR_SPARSE_MMA_MASK
	.align		4
.L_277:
        /*0038*/ 	.byte	0x03, 0x50
        /*003a*/ 	.short	0x0000


	//----- nvinfo : EIATTR_MAXREG_COUNT
	.align		4
        /*003c*/ 	.byte	0x03, 0x1b
        /*003e*/ 	.short	0x00ff


	//----- nvinfo : EIATTR_MERCURY_ISA_VERSION
	.align		4
        /*0040*/ 	.byte	0x03, 0x5f
        /*0042*/ 	.short	0x0101


	//----- nvinfo : EIATTR_VRC_CTA_INIT_COUNT
	.align		4
        /*0044*/ 	.byte	0x02, 0x4a
	.zero		1
	.zero		1


	//----- nvinfo : EIATTR_EXIT_INSTR_OFFSETS
	.align		4
        /*0048*/ 	.byte	0x04, 0x1c
        /*004a*/ 	.short	(.L_279 - .L_278)


	//   ....[0]....
.L_278:
        /*004c*/ 	.word	0x00000080


	//   ....[1]....
        /*0050*/ 	.word	0x000001b0


	//----- nvinfo : EIATTR_CBANK_PARAM_SIZE
	.align		4
.L_279:
        /*0054*/ 	.byte	0x03, 0x19
        /*0056*/ 	.short	0x0018


	//----- nvinfo : EIATTR_PARAM_CBANK
	.align		4
        /*0058*/ 	.byte	0x04, 0x0a
        /*005a*/ 	.short	(.L_281 - .L_280)
	.align		4
.L_280:
        /*005c*/ 	.word	index@(.nv.constant0.replace_inf_with_zero)
        /*0060*/ 	.short	0x0380
        /*0062*/ 	.short	0x0018


	//----- nvinfo : EIATTR_SW_WAR
	.align		4
.L_281:
        /*0064*/ 	.byte	0x04, 0x36
        /*0066*/ 	.short	(.L_283 - .L_282)
.L_282:
        /*0068*/ 	.word	0x00000008
.L_283:


//--------------------- .nv.info.rescale_csr      --------------------------
	.section	.nv.info.rescale_csr,"",@"SHT_CUDA_INFO"
	.sectionflags	@""
	.align	4


	//----- nvinfo : EIATTR_CUDA_API_VERSION
	.align		4
        /*0000*/ 	.byte	0x04, 0x37
        /*0002*/ 	.short	(.L_285 - .L_284)
.L_284:
        /*0004*/ 	.word	0x00000082


	//----- nvinfo : EIATTR_KPARAM_INFO
	.align		4
.L_285:
        /*0008*/ 	.byte	0x04, 0x17
        /*000a*/ 	.short	(.L_287 - .L_286)
.L_286:
        /*000c*/ 	.word	0x00000000
        /*0010*/ 	.short	0x0006
        /*0012*/ 	.short	0x0030
        /*0014*/ 	.byte	0x00, 0xf0, 0x21, 0x00


	//----- nvinfo : EIATTR_KPARAM_INFO
	.align		4
.L_287:
        /*0018*/ 	.byte	0x04, 0x17
        /*001a*/ 	.short	(.L_289 - .L_288)
.L_288:
        /*001c*/ 	.word	0x00000000
        /*0020*/ 	.short	0x0005
        /*0022*/ 	.short	0x0028
        /*0024*/ 	.byte	0x00, 0xf0, 0x21, 0x00


	//----- nvinfo : EIATTR_KPARAM_INFO
	.align		4
.L_289:
        /*0028*/ 	.byte	0x04, 0x17
        /*002a*/ 	.short	(.L_291 - .L_290)
.L_290:
        /*002c*/ 	.word	0x00000000
        /*0030*/ 	.short	0x0004
        /*0032*/ 	.short	0x0020
        /*0034*/ 	.byte	0x00, 0xf5, 0x21, 0x00


	//----- nvinfo : EIATTR_KPARAM_INFO
	.align		4
.L_291:
        /*0038*/ 	.byte	0x04, 0x17
        /*003a*/ 	.short	(.L_293 - .L_292)
.L_292:
        /*003c*/ 	.word	0x00000000
        /*0040*/ 	.short	0x0003
        /*0042*/ 	.short	0x0018
        /*0044*/ 	.byte	0x00, 0xf5, 0x21, 0x00


	//----- nvinfo : EIATTR_KPARAM_INFO
	.align		4
.L_293:
        /*0048*/ 	.byte	0x04, 0x17
        /*004a*/ 	.short	(.L_295 - .L_294)
.L_294:
        /*004c*/ 	.word	0x00000000
        /*0050*/ 	.short	0x0002
        /*0052*/ 	.short	0x0010
        /*0054*/ 	.byte	0x00, 0xf5, 0x21, 0x00


	//----- nvinfo : EIATTR_KPARAM_INFO
	.align		4
.L_295:
        /*0058*/ 	.byte	0x04, 0x17
        /*005a*/ 	.short	(.L_297 - .L_296)
.L_296:
        /*005c*/ 	.word	0x00000000
        /*0060*/ 	.short	0x0001
        /*0062*/ 	.short	0x0008
        /*0064*/ 	.byte	0x00, 0xf5, 0x21, 0x00


	//----- nvinfo : EIATTR_KPARAM_INFO
	.align		4
.L_297:
        /*0068*/ 	.byte	0x04, 0x17
        /*006a*/ 	.short	(.L_299 - .L_298)
.L_298:
        /*006c*/ 	.word	0x00000000
        /*0070*/ 	.short	0x0000
        /*0072*/ 	.short	0x0000
        /*0074*/ 	.byte	0x00, 0xf5, 0x21, 0x00


	//----- nvinfo : EIATTR_SPARSE_MMA_MASK
	.align		4
.L_299:
        /*0078*/ 	.byte	0x03, 0x50
        /*007a*/ 	.short	0x0000


	//----- nvinfo : EIATTR_MAXREG_COUNT
	.align		4
        /*007c*/ 	.byte	0x03, 0x1b
        /*007e*/ 	.short	0x00ff


	//----- nvinfo : EIATTR_MERCURY_ISA_VERSION
	.align		4
        /*0080*/ 	.byte	0x03, 0x5f
        /*0082*/ 	.short	0x0101


	//----- nvinfo : EIATTR_VRC_CTA_INIT_COUNT
	.align		4
        /*0084*/ 	.byte	0x02, 0x4a
	.zero		1
	.zero		1


	//----- nvinfo : EIATTR_EXIT_INSTR_OFFSETS
	.align		4
        /*0088*/ 	.byte	0x04, 0x1c
        /*008a*/ 	.short	(.L_301 - .L_300)


	//   ....[0]....
.L_300:
        /*008c*/ 	.word	0x00000110


	//   ....[1]....
        /*0090*/ 	.word	0x00000670


	//----- nvinfo : EIATTR_CRS_STACK_SIZE
	.align		4
.L_301:
        /*0094*/ 	.byte	0x04, 0x1e
        /*0096*/ 	.short	(.L_303 - .L_302)
.L_302:
        /*0098*/ 	.word	0x00000000


	//----- nvinfo : EIATTR_CBANK_PARAM_SIZE
	.align		4
.L_303:
        /*009c*/ 	.byte	0x03, 0x19
        /*009e*/ 	.short	0x0038


	//----- nvinfo : EIATTR_PARAM_CBANK
	.align		4
        /*00a0*/ 	.byte	0x04, 0x0a
        /*00a2*/ 	.short	(.L_305 - .L_304)
	.align		4
.L_304:
        /*00a4*/ 	.word	index@(.nv.constant0.rescale_csr)
        /*00a8*/ 	.short	0x0380
        /*00aa*/ 	.short	0x0038


	//----- nvinfo : EIATTR_SW_WAR
	.align		4
.L_305:
        /*00ac*/ 	.byte	0x04, 0x36
        /*00ae*/ 	.short	(.L_307 - .L_306)
.L_306:
        /*00b0*/ 	.word	0x00000008
.L_307:


//--------------------- .nv.info.rescale_coo      --------------------------
	.section	.nv.info.rescale_coo,"",@"SHT_CUDA_INFO"
	.sectionflags	@""
	.align	4


	//----- nvinfo : EIATTR_CUDA_API_VERSION
	.align		4
        /*0000*/ 	.byte	0x04, 0x37
        /*0002*/ 	.short	(.L_309 - .L_308)
.L_308:
        /*0004*/ 	.word	0x00000082


	//----- nvinfo : EIATTR_KPARAM_INFO
	.align		4
.L_309:
        /*0008*/ 	.byte	0x04, 0x17
        /*000a*/ 	.short	(.L_311 - .L_310)
.L_310:
        /*000c*/ 	.word	0x00000000
        /*0010*/ 	.short	0x0005
        /*0012*/ 	.short	0x0028
        /*0014*/ 	.byte	0x00, 0xf0, 0x21, 0x00


	//----- nvinfo : EIATTR_KPARAM_INFO
	.align		4
.L_311:
        /*0018*/ 	.byte	0x04, 0x17
        /*001a*/ 	.short	(.L_313 - .L_312)
.L_312:
        /*001c*/ 	.word	0x00000000
        /*0020*/ 	.short	0x0004
        /*0022*/ 	.short	0x0020
        /*0024*/ 	.byte	0x00, 0xf5, 0x21, 0x00


	//----- nvinfo : EIATTR_KPARAM_INFO
	.align		4
.L_313:
        /*0028*/ 	.byte	0x04, 0x17
        /*002a*/ 	.short	(.L_315 - .L_314)
.L_314:
        /*002c*/ 	.word	0x00000000
        /*0030*/ 	.short	0x0003
        /*0032*/ 	.short	0x0018
        /*0034*/ 	.byte	0x00, 0xf5, 0x21, 0x00


	//----- nvinfo : EIATTR_KPARAM_INFO
	.align		4
.L_315:
        /*0038*/ 	.byte	0x04, 0x17
        /*003a*/ 	.short	(.L_317 - .L_316)
.L_316:
        /*003c*/ 	.word	0x00000000
        /*0040*/ 	.short	0x0002
        /*0042*/ 	.short	0x0010
        /*0044*/ 	.byte	0x00, 0xf5, 0x21, 0x00


	//----- nvinfo : EIATTR_KPARAM_INFO
	.align		4
.L_317:
        /*0048*/ 	.byte	0x04, 0x17
        /*004a*/ 	.short	(.L_319 - .L_318)
.L_318:
        /*004c*/ 	.word	0x00000000
        /*0050*/ 	.short	0x0001
        /*0052*/ 	.short	0x0008
        /*0054*/ 	.byte	0x00, 0xf5, 0x21, 0x00


	//----- nvinfo : EIATTR_KPARAM_INFO
	.align		4
.L_319:
        /*0058*/ 	.byte	0x04, 0x17
        /*005a*/ 	.short	(.L_321 - .L_320)
.L_320:
        /*005c*/ 	.word	0x00000000
        /*0060*/ 	.short	0x0000
        /*0062*/ 	.short	0x0000
        /*0064*/ 	.byte	0x00, 0xf5, 0x21, 0x00


	//----- nvinfo : EIATTR_SPARSE_MMA_MASK
	.align		4
.L_321:
        /*0068*/ 	.byte	0x03, 0x50
        /*006a*/ 	.short	0x0000


	//----- nvinfo : EIATTR_MAXREG_COUNT
	.align		4
        /*006c*/ 	.byte	0x03, 0x1b
        /*006e*/ 	.short	0x00ff


	//----- nvinfo : EIATTR_MERCURY_ISA_VERSION
	.align		4
        /*0070*/ 	.byte	0x03, 0x5f
        /*0072*/ 	.short	0x0101


	//----- nvinfo : EIATTR_VRC_CTA_INIT_COUNT
	.align		4
        /*0074*/ 	.byte	0x02, 0x4a
	.zero		1
	.zero		1


	//----- nvinfo : EIATTR_EXIT_INSTR_OFFSETS
	.align		4
        /*0078*/ 	.byte	0x04, 0x1c
        /*007a*/ 	.short	(.L_323 - .L_322)


	//   ....[0]....
.L_322:
        /*007c*/ 	.word	0x00000080


	//   ....[1]....
        /*0080*/ 	.word	0x00000330


	//----- nvinfo : EIATTR_CRS_STACK_SIZE
	.align		4
.L_323:
        /*0084*/ 	.byte	0x04, 0x1e
        /*0086*/ 	.short	(.L_325 - .L_324)
.L_324:
        /*0088*/ 	.word	0x00000000


	//----- nvinfo : EIATTR_CBANK_PARAM_SIZE
	.align		4
.L_325:
        /*008c*/ 	.byte	0x03, 0x19
        /*008e*/ 	.short	0x0030


	//----- nvinfo : EIATTR_PARAM_CBANK
	.align		4
        /*0090*/ 	.byte	0x04, 0x0a
        /*0092*/ 	.short	(.L_327 - .L_326)
	.align		4
.L_326:
        /*0094*/ 	.word	index@(.nv.constant0.rescale_coo)
        /*0098*/ 	.short	0x0380
        /*009a*/ 	.short	0x0030


	//----- nvinfo : EIATTR_SW_WAR
	.align		4
.L_327:
        /*009c*/ 	.byte	0x04, 0x36
        /*009e*/ 	.short	(.L_329 - .L_328)
.L_328:
        /*00a0*/ 	.word	0x00000008
.L_329:


//--------------------- .nv.info.get_row_index    --------------------------
	.section	.nv.info.get_row_index,"",@"SHT_CUDA_INFO"
	.sectionflags	@""
	.align	4


	//----- nvinfo : EIATTR_CUDA_API_VERSION
	.align		4
        /*0000*/ 	.byte	0x04, 0x37
        /*0002*/ 	.short	(.L_331 - .L_330)
.L_330:
        /*0004*/ 	.word	0x00000082


	//----- nvinfo : EIATTR_KPARAM_INFO
	.align		4
.L_331:
        /*0008*/ 	.byte	0x04, 0x17
        /*000a*/ 	.short	(.L_333 - .L_332)
.L_332:
        /*000c*/ 	.word	0x00000000
        /*0010*/ 	.short	0x0002
        /*0012*/ 	.short	0x0010
        /*0014*/ 	.byte	0x00, 0xf5, 0x21, 0x00


	//----- nvinfo : EIATTR_KPARAM_INFO
	.align		4
.L_333:
        /*0018*/ 	.byte	0x04, 0x17
        /*001a*/ 	.short	(.L_335 - .L_334)
.L_334:
        /*001c*/ 	.word	0x00000000
        /*0020*/ 	.short	0x0001
        /*0022*/ 	.short	0x0008
        /*0024*/ 	.byte	0x00, 0xf0, 0x21, 0x00


	//----- nvinfo : EIATTR_KPARAM_INFO
	.align		4
.L_335:
        /*0028*/ 	.byte	0x04, 0x17
        /*002a*/ 	.short	(.L_337 - .L_336)
.L_336:
        /*002c*/ 	.word	0x00000000
        /*0030*/ 	.short	0x0000
        /*0032*/ 	.short	0x0000
        /*0034*/ 	.byte	0x00, 0xf5, 0x21, 0x00


	//----- nvinfo : EIATTR_SPARSE_MMA_MASK
	.align		4
.L_337:
        /*0038*/ 	.byte	0x03, 0x50
        /*003a*/ 	.short	0x0000


	//----- nvinfo : EIATTR_MAXREG_COUNT
	.align		4
        /*003c*/ 	.byte	0x03, 0x1b
        /*003e*/ 	.short	0x00ff


	//----- nvinfo : EIATTR_MERCURY_ISA_VERSION
	.align		4
        /*0040*/ 	.byte	0x03, 0x5f
        /*0042*/ 	.short	0x0101


	//----- nvinfo : EIATTR_VRC_CTA_INIT_COUNT
	.align		4
        /*0044*/ 	.byte	0x02, 0x4a
	.zero		1
	.zero		1


	//----- nvinfo : EIATTR_EXIT_INSTR_OFFSETS
	.align		4
        /*0048*/ 	.byte	0x04, 0x1c
        /*004a*/ 	.short	(.L_339 - .L_338)


	//   ....[0]....
.L_338:
        /*004c*/ 	.word	0x00000110


	//   ....[1]....
        /*0050*/ 	.word	0x00000390


	//   ....[2]....
        /*0054*/ 	.word	0x000003f0


	//----- nvinfo : EIATTR_CRS_STACK_SIZE
	.align		4
.L_339:
        /*0058*/ 	.byte	0x04, 0x1e
        /*005a*/ 	.short	(.L_341 - .L_340)
.L_340:
        /*005c*/ 	.word	0x00000000


	//----- nvinfo : EIATTR_CBANK_PARAM_SIZE
	.align		4
.L_341:
        /*0060*/ 	.byte	0x03, 0x19
        /*0062*/ 	.short	0x0018


	//----- nvinfo : EIATTR_PARAM_CBANK
	.align		4
        /*0064*/ 	.byte	0x04, 0x0a
        /*0066*/ 	.short	(.L_343 - .L_342)
	.align		4
.L_342:
        /*0068*/ 	.word	index@(.nv.constant0.get_row_index)
        /*006c*/ 	.short	0x0380
        /*006e*/ 	.short	0x0018


	//----- nvinfo : EIATTR_SW_WAR
	.align		4
.L_343:
        /*0070*/ 	.byte	0x04, 0x36
        /*0072*/ 	.short	(.L_345 - .L_344)
.L_344:
        /*0074*/ 	.word	0x00000008
.L_345:


//--------------------- .nv.info.average_seq      --------------------------
	.section	.nv.info.average_seq,"",@"SHT_CUDA_INFO"
	.sectionflags	@""
	.align	4


	//----- nvinfo : EIATTR_CUDA_API_VERSION
	.align		4
        /*0000*/ 	.byte	0x04, 0x37
        /*0002*/ 	.short	(.L_347 - .L_346)
.L_346:
        /*0004*/ 	.word	0x00000082


	//----- nvinfo : EIATTR_KPARAM_INFO
	.align		4
.L_347:
        /*0008*/ 	.byte	0x04, 0x17
        /*000a*/ 	.short	(.L_349 - .L_348)
.L_348:
        /*000c*/ 	.word	0x00000000
        /*0010*/ 	.short	0x0006
        /*0012*/ 	.short	0x0030
        /*0014*/ 	.byte	0x00, 0xf0, 0x21, 0x00


	//----- nvinfo : EIATTR_KPARAM_INFO
	.align		4
.L_349:
        /*0018*/ 	.byte	0x04, 0x17
        /*001a*/ 	.short	(.L_351 - .L_350)
.L_350:
        /*001c*/ 	.word	0x00000000
        /*0020*/ 	.short	0x0005
        /*0022*/ 	.short	0x0028
        /*0024*/ 	.byte	0x00, 0xf0, 0x21, 0x00


	//----- nvinfo : EIATTR_KPARAM_INFO
	.align		4
.L_351:
        /*0028*/ 	.byte	0x04, 0x17
        /*002a*/ 	.short	(.L_353 - .L_352)
.L_352:
        /*002c*/ 	.word	0x00000000
        /*0030*/ 	.short	0x0004
        /*0032*/ 	.short	0x0020
        /*0034*/ 	.byte	0x00, 0xf5, 0x21, 0x00


	//----- nvinfo : EIATTR_KPARAM_INFO
	.align		4
.L_353:
        /*0038*/ 	.byte	0x04, 0x17
        /*003a*/ 	.short	(.L_355 - .L_354)
.L_354:
        /*003c*/ 	.word	0x00000000
        /*0040*/ 	.short	0x0003
        /*0042*/ 	.short	0x0018
        /*0044*/ 	.byte	0x00, 0xf5, 0x21, 0x00


	//----- nvinfo : EIATTR_KPARAM_INFO
	.align		4
.L_355:
        /*0048*/ 	.byte	0x04, 0x17
        /*004a*/ 	.short	(.L_357 - .L_356)
.L_356:
        /*004c*/ 	.word	0x00000000
        /*0050*/ 	.short	0x0002
        /*0052*/ 	.short	0x0010
        /*0054*/ 	.byte	0x00, 0xf0, 0x21, 0x00


	//----- nvinfo : EIATTR_KPARAM_INFO
	.align		4
.L_357:
        /*0058*/ 	.byte	0x04, 0x17
        /*005a*/ 	.short	(.L_359 - .L_358)
.L_358:
        /*005c*/ 	.word	0x00000000
        /*0060*/ 	.short	0x0001
        /*0062*/ 	.short	0x0008
        /*0064*/ 	.byte	0x00, 0xf5, 0x21, 0x00


	//----- nvinfo : EIATTR_KPARAM_INFO
	.align		4
.L_359:
        /*0068*/ 	.byte	0x04, 0x17
        /*006a*/ 	.short	(.L_361 - .L_360)
.L_360:
        /*006c*/ 	.word	0x00000000
        /*0070*/ 	.short	0x0000
        /*0072*/ 	.short	0x0000
        /*0074*/ 	.byte	0x00, 0xf5, 0x21, 0x00


	//----- nvinfo : EIATTR_SPARSE_MMA_MASK
	.align		4
.L_361:
        /*0078*/ 	.byte	0x03, 0x50
        /*007a*/ 	.short	0x0000


	//----- nvinfo : EIATTR_MAXREG_COUNT
	.align		4
        /*007c*/ 	.byte	0x03, 0x1b
        /*007e*/ 	.short	0x00ff


	//----- nvinfo : EIATTR_MERCURY_ISA_VERSION
	.align		4
        /*0080*/ 	.byte	0x03, 0x5f
        /*0082*/ 	.short	0x0101


	//----- nvinfo : EIATTR_VRC_CTA_INIT_COUNT
	.align		4
        /*0084*/ 	.byte	0x02, 0x4a
	.zero		1
	.zero		1


	//----- nvinfo : EIATTR_EXIT_INSTR_OFFSETS
	.align		4
        /*0088*/ 	.byte	0x04, 0x1c
        /*008a*/ 	.short	(.L_363 - .L_362)


	//   ....[0]....
.L_362:
        /*008c*/ 	.word	0x00000310


	//   ....[1]....
        /*0090*/ 	.word	0x00000530


	//----- nvinfo : EIATTR_CRS_STACK_SIZE
	.align		4
.L_363:
        /*0094*/ 	.byte	0x04, 0x1e
        /*0096*/ 	.short	(.L_365 - .L_364)
.L_364:
        /*0098*/ 	.word	0x00000000


	//----- nvinfo : EIATTR_CBANK_PARAM_SIZE
	.align		4
.L_365:
        /*009c*/ 	.byte	0x03, 0x19
        /*009e*/ 	.short	0x0038


	//----- nvinfo : EIATTR_PARAM_CBANK
	.align		4
        /*00a0*/ 	.byte	0x04, 0x0a
        /*00a2*/ 	.short	(.L_367 - .L_366)
	.align		4
.L_366:
        /*00a4*/ 	.word	index@(.nv.constant0.average_seq)
        /*00a8*/ 	.short	0x0380
        /*00aa*/ 	.short	0x0038


	//----- nvinfo : EIATTR_SW_WAR
	.align		4
.L_367:
        /*00ac*/ 	.byte	0x04, 0x36
        /*00ae*/ 	.short	(.L_369 - .L_368)
.L_368:
        /*00b0*/ 	.word	0x00000008
.L_369:


//--------------------- .nv.info.axpyz            --------------------------
	.section	.nv.info.axpyz,"",@"SHT_CUDA_INFO"
	.sectionflags	@""
	.align	4


	//----- nvinfo : EIATTR_CUDA_API_VERSION
	.align		4
        /*0000*/ 	.byte	0x04, 0x37
        /*0002*/ 	.short	(.L_371 - .L_370)
.L_370:
        /*0004*/ 	.word	0x00000082


	//----- nvinfo : EIATTR_KPARAM_INFO
	.align		4
.L_371:
        /*0008*/ 	.byte	0x04, 0x17
        /*000a*/ 	.short	(.L_373 - .L_372)
.L_372:
        /*000c*/ 	.word	0x00000000
        /*0010*/ 	.short	0x0004
        /*0012*/ 	.short	0x0020
        /*0014*/ 	.byte	0x00, 0xf0, 0x21, 0x00


	//----- nvinfo : EIATTR_KPARAM_INFO
	.align		4
.L_373:
        /*0018*/ 	.byte	0x04, 0x17
        /*001a*/ 	.short	(.L_375 - .L_374)
.L_374:
        /*001c*/ 	.word	0x00000000
        /*0020*/ 	.short	0x0003
        /*0022*/ 	.short	0x0018
        /*0024*/ 	.byte	0x00, 0xf5, 0x21, 0x00


	//----- nvinfo : EIATTR_KPARAM_INFO
	.align		4
.L_375:
        /*0028*/ 	.byte	0x04, 0x17
        /*002a*/ 	.short	(.L_377 - .L_376)
.L_376:
        /*002c*/ 	.word	0x00000000
        /*0030*/ 	.short	0x0002
        /*0032*/ 	.short	0x0010
        /*0034*/ 	.byte	0x00, 0xf5, 0x21, 0x00


	//----- nvinfo : EIATTR_KPARAM_INFO
	.align		4
.L_377:
        /*0038*/ 	.byte	0x04, 0x17
        /*003a*/ 	.short	(.L_379 - .L_378)
.L_378:
        /*003c*/ 	.word	0x00000000
        /*0040*/ 	.short	0x0001
        /*0042*/ 	.short	0x0008
        /*0044*/ 	.byte	0x00, 0xf0, 0x21, 0x00


	//----- nvinfo : EIATTR_KPARAM_INFO
	.align		4
.L_379:
        /*0048*/ 	.byte	0x04, 0x17
        /*004a*/ 	.short	(.L_381 - .L_380)
.L_380:
        /*004c*/ 	.word	0x00000000
        /*0050*/ 	.short	0x0000
        /*0052*/ 	.short	0x0000
        /*0054*/ 	.byte	0x00, 0xf5, 0x21, 0x00


	//----- nvinfo : EIATTR_SPARSE_MMA_MASK
	.align		4
.L_381:
        /*0058*/ 	.byte	0x03, 0x50
        /*005a*/ 	.short	0x0000


	//----- nvinfo : EIATTR_MAXREG_COUNT
	.align		4
        /*005c*/ 	.byte	0x03, 0x1b
        /*005e*/ 	.short	0x00ff


	//----- nvinfo : EIATTR_MERCURY_ISA_VERSION
	.align		4
        /*0060*/ 	.byte	0x03, 0x5f
        /*0062*/ 	.short	0x0101


	//----- nvinfo : EIATTR_VRC_CTA_INIT_COUNT
	.align		4
        /*0064*/ 	.byte	0x02, 0x4a
	.zero		1
	.zero		1


	//----- nvinfo : EIATTR_EXIT_INSTR_OFFSETS
	.align		4
        /*0068*/ 	.byte	0x04, 0x1c
        /*006a*/ 	.short	(.L_383 - .L_382)


	//   ....[0]....
.L_382:
        /*006c*/ 	.word	0x00000080


	//   ....[1]....
        /*0070*/ 	.word	0x00000190


	//----- nvinfo : EIATTR_CBANK_PARAM_SIZE
	.align		4
.L_383:
        /*0074*/ 	.byte	0x03, 0x19
        /*0076*/ 	.short	0x0028


	//----- nvinfo : EIATTR_PARAM_CBANK
	.align		4
        /*0078*/ 	.byte	0x04, 0x0a
        /*007a*/ 	.short	(.L_385 - .L_384)
	.align		4
.L_384:
        /*007c*/ 	.word	index@(.nv.constant0.axpyz)
        /*0080*/ 	.short	0x0380
        /*0082*/ 	.short	0x0028


	//----- nvinfo : EIATTR_SW_WAR
	.align		4
.L_385:
        /*0084*/ 	.byte	0x04, 0x36
        /*0086*/ 	.short	(.L_387 - .L_386)
.L_386:
        /*0088*/ 	.word	0x00000008
.L_387:


//--------------------- .nv.info.calculate_diff   --------------------------
	.section	.nv.info.calculate_diff,"",@"SHT_CUDA_INFO"
	.sectionflags	@""
	.align	4


	//----- nvinfo : EIATTR_CUDA_API_VERSION
	.align		4
        /*0000*/ 	.byte	0x04, 0x37
        /*0002*/ 	.short	(.L_389 - .L_388)
.L_388:
        /*0004*/ 	.word	0x00000082


	//----- nvinfo : EIATTR_KPARAM_INFO
	.align		4
.L_389:
        /*0008*/ 	.byte	0x04, 0x17
        /*000a*/ 	.short	(.L_391 - .L_390)
.L_390:
        /*000c*/ 	.word	0x00000000
        /*0010*/ 	.short	0x0007
        /*0012*/ 	.short	0x0038
        /*0014*/ 	.byte	0x00, 0xf0, 0x21, 0x00


	//----- nvinfo : EIATTR_KPARAM_INFO
	.align		4
.L_391:
        /*0018*/ 	.byte	0x04, 0x17
        /*001a*/ 	.short	(.L_393 - .L_392)
.L_392:
        /*001c*/ 	.word	0x00000000
        /*0020*/ 	.short	0x0006
        /*0022*/ 	.short	0x0030
        /*0024*/ 	.byte	0x00, 0xf5, 0x21, 0x00


	//----- nvinfo : EIATTR_KPARAM_INFO
	.align		4
.L_393:
        /*0028*/ 	.byte	0x04, 0x17
        /*002a*/ 	.short	(.L_395 - .L_394)
.L_394:
        /*002c*/ 	.word	0x00000000
        /*0030*/ 	.short	0x0005
        /*0032*/ 	.short	0x0028
        /*0034*/ 	.byte	0x00, 0xf5, 0x21, 0x00


	//----- nvinfo : EIATTR_KPARAM_INFO
	.align		4
.L_395:
        /*0038*/ 	.byte	0x04, 0x17
        /*003a*/ 	.short	(.L_397 - .L_396)
.L_396:
        /*003c*/ 	.word	0x00000000
        /*0040*/ 	.short	0x0004
        /*0042*/ 	.short	0x0020
        /*0044*/ 	.byte	0x00, 0xf5, 0x21, 0x00


	//----- nvinfo : EIATTR_KPARAM_INFO
	.align		4
.L_397:
        /*0048*/ 	.byte	0x04, 0x17
        /*004a*/ 	.short	(.L_399 - .L_398)
.L_398:
        /*004c*/ 	.word	0x00000000
        /*0050*/ 	.short	0x0003
        /*0052*/ 	.short	0x0018
        /*0054*/ 	.byte	0x00, 0xf0, 0x21, 0x00


	//----- nvinfo : EIATTR_KPARAM_INFO
	.align		4
.L_399:
        /*0058*/ 	.byte	0x04, 0x17
        /*005a*/ 	.short	(.L_401 - .L_400)
.L_400:
        /*005c*/ 	.word	0x00000000
        /*0060*/ 	.short	0x0002
        /*0062*/ 	.short	0x0010
        /*0064*/ 	.byte	0x00, 0xf5, 0x21, 0x00


	//----- nvinfo : EIATTR_KPARAM_INFO
	.align		4
.L_401:
        /*0068*/ 	.byte	0x04, 0x17
        /*006a*/ 	.short	(.L_403 - .L_402)
.L_402:
        /*006c*/ 	.word	0x00000000
        /*0070*/ 	.short	0x0001
        /*0072*/ 	.short	0x0008
        /*0074*/ 	.byte	0x00, 0xf5, 0x21, 0x00


	//----- nvinfo : EIATTR_KPARAM_INFO
	.align		4
.L_403:
        /*0078*/ 	.byte	0x04, 0x17
        /*007a*/ 	.short	(.L_405 - .L_404)
.L_404:
        /*007c*/ 	.word	0x00000000
        /*0080*/ 	.short	0x0000
        /*0082*/ 	.short	0x0000
        /*0084*/ 	.byte	0x00, 0xf5, 0x21, 0x00


	//----- nvinfo : EIATTR_SPARSE_MMA_MASK
	.align		4
.L_405:
        /*0088*/ 	.byte	0x03, 0x50
        /*008a*/ 	.short	0x0000


	//----- nvinfo : EIATTR_MAXREG_COUNT
	.align		4
        /*008c*/ 	.byte	0x03, 0x1b
        /*008e*/ 	.short	0x00ff


	//----- nvinfo : EIATTR_MERCURY_ISA_VERSION
	.align		4
        /*0090*/ 	.byte	0x03, 0x5f
        /*0092*/ 	.short	0x0101


	//----- nvinfo : EIATTR_VRC_CTA_INIT_COUNT
	.align		4
        /*0094*/ 	.byte	0x02, 0x4a
	.zero		1
	.zero		1


	//----- nvinfo : EIATTR_EXIT_INSTR_OFFSETS
	.align		4
        /*0098*/ 	.byte	0x04, 0x1c
        /*009a*/ 	.short	(.L_407 - .L_406)


	//   ....[0]....
.L_406:
        /*009c*/ 	.word	0x000001d0


	//   ....[1]....
        /*00a0*/ 	.word	0x000002c0


	//----- nvinfo : EIATTR_CRS_STACK_SIZE
	.align		4
.L_407:
        /*00a4*/ 	.byte	0x04, 0x1e
        /*00a6*/ 	.short	(.L_409 - .L_408)
.L_408:
        /*00a8*/ 	.word	0x00000000


	//----- nvinfo : EIATTR_CBANK_PARAM_SIZE
	.align		4
.L_409:
        /*00ac*/ 	.byte	0x03, 0x19
        /*00ae*/ 	.short	0x0040


	//----- nvinfo : EIATTR_PARAM_CBANK
	.align		4
        /*00b0*/ 	.byte	0x04, 0x0a
        /*00b2*/ 	.short	(.L_411 - .L_410)
	.align		4
.L_410:
        /*00b4*/ 	.word	index@(.nv.constant0.calculate_diff)
        /*00b8*/ 	.short	0x0380
        /*00ba*/ 	.short	0x0040


	//----- nvinfo : EIATTR_SW_WAR
	.align		4
.L_411:
        /*00bc*/ 	.byte	0x04, 0x36
        /*00be*/ 	.short	(.L_413 - .L_412)
.L_412:
        /*00c0*/ 	.word	0x00000008
.L_413:


//--------------------- .nv.info.reflection_update --------------------------
	.section	.nv.info.reflection_update,"",@"SHT_CUDA_INFO"
	.sectionflags	@""
	.align	4


	//----- nvinfo : EIATTR_CUDA_API_VERSION
	.align		4
        /*0000*/ 	.byte	0x04, 0x37
        /*0002*/ 	.short	(.L_415 - .L_414)
.L_414:
        /*0004*/ 	.word	0x00000082


	//----- nvinfo : EIATTR_KPARAM_INFO
	.align		4
.L_415:
        /*0008*/ 	.byte	0x04, 0x17
        /*000a*/ 	.short	(.L_417 - .L_416)
.L_416:
        /*000c*/ 	.word	0x00000000
        /*0010*/ 	.short	0x000b
        /*0012*/ 	.short	0x0058
        /*0014*/ 	.byte	0x00, 0xf0, 0x21, 0x00


	//----- nvinfo : EIATTR_KPARAM_INFO
	.align		4
.L_417:
        /*0018*/ 	.byte	0x04, 0x17
        /*001a*/ 	.short	(.L_419 - .L_418)
.L_418:
        /*001c*/ 	.word	0x00000000
        /*0020*/ 	.short	0x000a
        /*0022*/ 	.short	0x0050
        /*0024*/ 	.byte	0x00, 0xf0, 0x21, 0x00


	//----- nvinfo : EIATTR_KPARAM_INFO
	.align		4
.L_419:
        /*0028*/ 	.byte	0x04, 0x17
        /*002a*/ 	.short	(.L_421 - .L_420)
.L_420:
        /*002c*/ 	.word	0x00000000
        /*0030*/ 	.short	0x0009
        /*0032*/ 	.short	0x0048
        /*0034*/ 	.byte	0x00, 0xf0, 0x21, 0x00


	//----- nvinfo : EIATTR_KPARAM_INFO
	.align		4
.L_421:
        /*0038*/ 	.byte	0x04, 0x17
        /*003a*/ 	.short	(.L_423 - .L_422)
.L_422:
        /*003c*/ 	.word	0x00000000
        /*0040*/ 	.short	0x0008
        /*0042*/ 	.short	0x0040
        /*0044*/ 	.byte	0x00, 0xf0, 0x21, 0x00


	//----- nvinfo : EIATTR_KPARAM_INFO
	.align		4
.L_423:
        /*0048*/ 	.byte	0x04, 0x17
        /*004a*/ 	.short	(.L_425 - .L_424)
.L_424:
        /*004c*/ 	.word	0x00000000
        /*0050*/ 	.short	0x0007
        /*0052*/ 	.short	0x0038
        /*0054*/ 	.byte	0x00, 0xf0, 0x21, 0x00


	//----- nvinfo : EIATTR_KPARAM_INFO
	.align		4
.L_425:
        /*0058*/ 	.byte	0x04, 0x17
        /*005a*/ 	.short	(.L_427 - .L_426)
.L_426:
        /*005c*/ 	.word	0x00000000
        /*0060*/ 	.short	0x0006
        /*0062*/ 	.short	0x0030
        /*0064*/ 	.byte	0x00, 0xf0, 0x21, 0x00


	//----- nvinfo : EIATTR_KPARAM_INFO
	.align		4
.L_427:
        /*0068*/ 	.byte	0x04, 0x17
        /*006a*/ 	.short	(.L_429 - .L_428)
.L_428:
        /*006c*/ 	.word	0x00000000
        /*0070*/ 	.short	0x0005
        /*0072*/ 	.short	0x0028
        /*0074*/ 	.byte	0x00, 0xf5, 0x21, 0x00


	//----- nvinfo : EIATTR_KPARAM_INFO
	.align		4
.L_429:
        /*0078*/ 	.byte	0x04, 0x17
        /*007a*/ 	.short	(.L_431 - .L_430)
.L_430:
        /*007c*/ 	.word	0x00000000
        /*0080*/ 	.short	0x0004
        /*0082*/ 	.short	0x0020
        /*0084*/ 	.byte	0x00, 0xf5, 0x21, 0x00


	//----- nvinfo : EIATTR_KPARAM_INFO
	.align		4
.L_431:
        /*0088*/ 	.byte	0x04, 0x17
        /*008a*/ 	.short	(.L_433 - .L_432)
.L_432:
        /*008c*/ 	.word	0x00000000
        /*0090*/ 	.short	0x0003
        /*0092*/ 	.short	0x0018
        /*0094*/ 	.byte	0x00, 0xf5, 0x21, 0x00


	//----- nvinfo : EIATTR_KPARAM_INFO
	.align		4
.L_433:
        /*0098*/ 	.byte	0x04, 0x17
        /*009a*/ 	.short	(.L_435 - .L_434)
.L_434:
        /*009c*/ 	.word	0x00000000
        /*00a0*/ 	.short	0x0002
        /*00a2*/ 	.short	0x0010
        /*00a4*/ 	.byte	0x00, 0xf5, 0x21, 0x00


	//----- nvinfo : EIATTR_KPARAM_INFO
	.align		4
.L_435:
        /*00a8*/ 	.byte	0x04, 0x17
        /*00aa*/ 	.short	(.L_437 - .L_436)
.L_436:
        /*00ac*/ 	.word	0x00000000
        /*00b0*/ 	.short	0x0001
        /*00b2*/ 	.short	0x0008
        /*00b4*/ 	.byte	0x00, 0xf5, 0x21, 0x00


	//----- nvinfo : EIATTR_KPARAM_INFO
	.align		4
.L_437:
        /*00b8*/ 	.byte	0x04, 0x17
        /*00ba*/ 	.short	(.L_439 - .L_438)
.L_438:
        /*00bc*/ 	.word	0x00000000
        /*00c0*/ 	.short	0x0000
        /*00c2*/ 	.short	0x0000
        /*00c4*/ 	.byte	0x00, 0xf5, 0x21, 0x00


	//----- nvinfo : EIATTR_SPARSE_MMA_MASK
	.align		4
.L_439:
        /*00c8*/ 	.byte	0x03, 0x50
        /*00ca*/ 	.short	0x0000


	//----- nvinfo : EIATTR_MAXREG_COUNT
	.align		4
        /*00cc*/ 	.byte	0x03, 0x1b
        /*00ce*/ 	.short	0x00ff


	//----- nvinfo : EIATTR_MERCURY_ISA_VERSION
	.align		4
        /*00d0*/ 	.byte	0x03, 0x5f
        /*00d2*/ 	.short	0x0101


	//----- nvinfo : EIATTR_VRC_CTA_INIT_COUNT
	.align		4
        /*00d4*/ 	.byte	0x02, 0x4a
	.zero		1
	.zero		1


	//----- nvinfo : EIATTR_EXIT_INSTR_OFFSETS
	.align		4
        /*00d8*/ 	.byte	0x04, 0x1c
        /*00da*/ 	.short	(.L_441 - .L_440)


	//   ....[0]....
.L_440:
        /*00dc*/ 	.word	0x00000680


	//   ....[1]....
        /*00e0*/ 	.word	0x00000aa0


	//----- nvinfo : EIATTR_CRS_STACK_SIZE
	.align		4
.L_441:
        /*00e4*/ 	.byte	0x04, 0x1e
        /*00e6*/ 	.short	(.L_443 - .L_442)
.L_442:
        /*00e8*/ 	.word	0x00000000


	//----- nvinfo : EIATTR_CBANK_PARAM_SIZE
	.align		4
.L_443:
        /*00ec*/ 	.byte	0x03, 0x19
        /*00ee*/ 	.short	0x0060


	//----- nvinfo : EIATTR_PARAM_CBANK
	.align		4
        /*00f0*/ 	.byte	0x04, 0x0a
        /*00f2*/ 	.short	(.L_445 - .L_444)
	.align		4
.L_444:
        /*00f4*/ 	.word	index@(.nv.constant0.reflection_update)
        /*00f8*/ 	.short	0x0380
        /*00fa*/ 	.short	0x0060


	//----- nvinfo : EIATTR_SW_WAR
	.align		4
.L_445:
        /*00fc*/ 	.byte	0x04, 0x36
        /*00fe*/ 	.short	(.L_447 - .L_446)
.L_446:
        /*0100*/ 	.word	0x00000008
.L_447:


//--------------------- .nv.info.dual_update      --------------------------
	.section	.nv.info.dual_update,"",@"SHT_CUDA_INFO"
	.sectionflags	@""
	.align	4


	//----- nvinfo : EIATTR_CUDA_API_VERSION
	.align		4
        /*0000*/ 	.byte	0x04, 0x37
        /*0002*/ 	.short	(.L_449 - .L_448)
.L_448:
        /*0004*/ 	.word	0x00000082


	//----- nvinfo : EIATTR_KPARAM_INFO
	.align		4
.L_449:
        /*0008*/ 	.byte	0x04, 0x17
        /*000a*/ 	.short	(.L_451 - .L_450)
.L_450:
        /*000c*/ 	.word	0x00000000
        /*0010*/ 	.short	0x0005
        /*0012*/ 	.short	0x0028
        /*0014*/ 	.byte	0x00, 0xf0, 0x21, 0x00


	//----- nvinfo : EIATTR_KPARAM_INFO
	.align		4
.L_451:
        /*0018*/ 	.byte	0x04, 0x17
        /*001a*/ 	.short	(.L_453 - .L_452)
.L_452:
        /*001c*/ 	.word	0x00000000
        /*0020*/ 	.short	0x0004
        /*0022*/ 	.short	0x0020
        /*0024*/ 	.byte	0x00, 0xf0, 0x21, 0x00


	//----- nvinfo : EIATTR_KPARAM_INFO
	.align		4
.L_453:
        /*0028*/ 	.byte	0x04, 0x17
        /*002a*/ 	.short	(.L_455 - .L_454)
.L_454:
        /*002c*/ 	.word	0x00000000
        /*0030*/ 	.short	0x0003
        /*0032*/ 	.short	0x0018
        /*0034*/ 	.byte	0x00, 0xf5, 0x21, 0x00


	//----- nvinfo : EIATTR_KPARAM_INFO
	.align		4
.L_455:
        /*0038*/ 	.byte	0x04, 0x17
        /*003a*/ 	.short	(.L_457 - .L_456)
.L_456:
        /*003c*/ 	.word	0x00000000
        /*0040*/ 	.short	0x0002
        /*0042*/ 	.short	0x0010
        /*0044*/ 	.byte	0x00, 0xf5, 0x21, 0x00


	//----- nvinfo : EIATTR_KPARAM_INFO
	.align		4
.L_457:
        /*0048*/ 	.byte	0x04, 0x17
        /*004a*/ 	.short	(.L_459 - .L_458)
.L_458:
        /*004c*/ 	.word	0x00000000
        /*0050*/ 	.short	0x0001
        /*0052*/ 	.short	0x0008
        /*0054*/ 	.byte	0x00, 0xf5, 0x21, 0x00


	//----- nvinfo : EIATTR_KPARAM_INFO
	.align		4
.L_459:
        /*0058*/ 	.byte	0x04, 0x17
        /*005a*/ 	.short	(.L_461 - .L_460)
.L_460:
        /*005c*/ 	.word	0x00000000
        /*0060*/ 	.short	0x0000
        /*0062*/ 	.short	0x0000
        /*0064*/ 	.byte	0x00, 0xf5, 0x21, 0x00


	//----- nvinfo : EIATTR_SPARSE_MMA_MASK
	.align		4
.L_461:
        /*0068*/ 	.byte	0x03, 0x50
        /*006a*/ 	.short	0x0000


	//----- nvinfo : EIATTR_MAXREG_COUNT
	.align		4
        /*006c*/ 	.byte	0x03, 0x1b
        /*006e*/ 	.short	0x00ff


	//----- nvinfo : EIATTR_MERCURY_ISA_VERSION
	.align		4
        /*0070*/ 	.byte	0x03, 0x5f
        /*0072*/ 	.short	0x0101


	//----- nvinfo : EIATTR_VRC_CTA_INIT_COUNT
	.align		4
        /*0074*/ 	.byte	0x02, 0x4a
	.zero		1
	.zero		1


	//----- nvinfo : EIATTR_EXIT_INSTR_OFFSETS
	.align		4
        /*0078*/ 	.byte	0x04, 0x1c
        /*007a*/ 	.short	(.L_463 - .L_462)


	//   ....[0]....
.L_462:
        /*007c*/ 	.word	0x00000080


	//   ....[1]....
        /*0080*/ 	.word	0x000001d0


	//----- nvinfo : EIATTR_CBANK_PARAM_SIZE
	.align		4
.L_463:
        /*0084*/ 	.byte	0x03, 0x19
        /*0086*/ 	.short	0x0030


	//----- nvinfo : EIATTR_PARAM_CBANK
	.align		4
        /*0088*/ 	.byte	0x04, 0x0a
        /*008a*/ 	.short	(.L_465 - .L_464)
	.align		4
.L_464:
        /*008c*/ 	.word	index@(.nv.constant0.dual_update)
        /*0090*/ 	.short	0x0380
        /*0092*/ 	.short	0x0030


	//----- nvinfo : EIATTR_SW_WAR
	.align		4
.L_465:
        /*0094*/ 	.byte	0x04, 0x36
        /*0096*/ 	.short	(.L_467 - .L_466)
.L_466:
        /*0098*/ 	.word	0x00000008
.L_467:


//--------------------- .nv.info.extrapolation_update --------------------------
	.section	.nv.info.extrapolation_update,"",@"SHT_CUDA_INFO"
	.sectionflags	@""
	.align	4


	//----- nvinfo : EIATTR_CUDA_API_VERSION
	.align		4
        /*0000*/ 	.byte	0x04, 0x37
        /*0002*/ 	.short	(.L_469 - .L_468)
.L_468:
        /*0004*/ 	.word	0x00000082


	//----- nvinfo : EIATTR_KPARAM_INFO
	.align		4
.L_469:
        /*0008*/ 	.byte	0x04, 0x17
        /*000a*/ 	.short	(.L_471 - .L_470)
.L_470:
        /*000c*/ 	.word	0x00000000
        /*0010*/ 	.short	0x0003
        /*0012*/ 	.short	0x0018
        /*0014*/ 	.byte	0x00, 0xf0, 0x21, 0x00


	//----- nvinfo : EIATTR_KPARAM_INFO
	.align		4
.L_471:
        /*0018*/ 	.byte	0x04, 0x17
        /*001a*/ 	.short	(.L_473 - .L_472)
.L_472:
        /*001c*/ 	.word	0x00000000
        /*0020*/ 	.short	0x0002
        /*0022*/ 	.short	0x0010
        /*0024*/ 	.byte	0x00, 0xf5, 0x21, 0x00


	//----- nvinfo : EIATTR_KPARAM_INFO
	.align		4
.L_473:
        /*0028*/ 	.byte	0x04, 0x17
        /*002a*/ 	.short	(.L_475 - .L_474)
.L_474:
        /*002c*/ 	.word	0x00000000
        /*0030*/ 	.short	0x0001
        /*0032*/ 	.short	0x0008
        /*0034*/ 	.byte	0x00, 0xf5, 0x21, 0x00


	//----- nvinfo : EIATTR_KPARAM_INFO
	.align		4
.L_475:
        /*0038*/ 	.byte	0x04, 0x17
        /*003a*/ 	.short	(.L_477 - .L_476)
.L_476:
        /*003c*/ 	.word	0x00000000
        /*0040*/ 	.short	0x0000
        /*0042*/ 	.short	0x0000
        /*0044*/ 	.byte	0x00, 0xf5, 0x21, 0x00


	//----- nvinfo : EIATTR_SPARSE_MMA_MASK
	.align		4
.L_477:
        /*0048*/ 	.byte	0x03, 0x50
        /*004a*/ 	.short	0x0000


	//----- nvinfo : EIATTR_MAXREG_COUNT
	.align		4
        /*004c*/ 	.byte	0x03, 0x1b
        /*004e*/ 	.short	0x00ff


	//----- nvinfo : EIATTR_MERCURY_ISA_VERSION
	.align		4
        /*0050*/ 	.byte	0x03, 0x5f
        /*0052*/ 	.short	0x0101


	//----- nvinfo : EIATTR_VRC_CTA_INIT_COUNT
	.align		4
        /*0054*/ 	.byte	0x02, 0x4a
	.zero		1
	.zero		1


	//----- nvinfo : EIATTR_EXIT_INSTR_OFFSETS
	.align		4
        /*0058*/ 	.byte	0x04, 0x1c
        /*005a*/ 	.short	(.L_479 - .L_478)


	//   ....[0]....
.L_478:
        /*005c*/ 	.word	0x00000080


	//   ....[1]....
        /*0060*/ 	.word	0x00000190


	//----- nvinfo : EIATTR_CBANK_PARAM_SIZE
	.align		4
.L_479:
        /*0064*/ 	.byte	0x03, 0x19
        /*0066*/ 	.short	0x0020


	//----- nvinfo : EIATTR_PARAM_CBANK
	.align		4
        /*0068*/ 	.byte	0x04, 0x0a
        /*006a*/ 	.short	(.L_481 - .L_480)
	.align		4
.L_480:
        /*006c*/ 	.word	index@(.nv.constant0.extrapolation_update)
        /*0070*/ 	.short	0x0380
        /*0072*/ 	.short	0x0020


	//----- nvinfo : EIATTR_SW_WAR
	.align		4
.L_481:
        /*0074*/ 	.byte	0x04, 0x36
        /*0076*/ 	.short	(.L_483 - .L_482)
.L_482:
        /*0078*/ 	.word	0x00000008
.L_483:


//--------------------- .nv.info.primal_update    --------------------------
	.section	.nv.info.primal_update,"",@"SHT_CUDA_INFO"
	.sectionflags	@""
	.align	4


	//----- nvinfo : EIATTR_CUDA_API_VERSION
	.align		4
        /*0000*/ 	.byte	0x04, 0x37
        /*0002*/ 	.short	(.L_485 - .L_484)
.L_484:
        /*0004*/ 	.word	0x00000082


	//----- nvinfo : EIATTR_KPARAM_INFO
	.align		4
.L_485:
        /*0008*/ 	.byte	0x04, 0x17
        /*000a*/ 	.short	(.L_487 - .L_486)
.L_486:
        /*000c*/ 	.word	0x00000000
        /*0010*/ 	.short	0x0005
        /*0012*/ 	.short	0x0028
        /*0014*/ 	.byte	0x00, 0xf0, 0x21, 0x00


	//----- nvinfo : EIATTR_KPARAM_INFO
	.align		4
.L_487:
        /*0018*/ 	.byte	0x04, 0x17
        /*001a*/ 	.short	(.L_489 - .L_488)
.L_488:
        /*001c*/ 	.word	0x00000000
        /*0020*/ 	.short	0x0004
        /*0022*/ 	.short	0x0020
        /*0024*/ 	.byte	0x00, 0xf0, 0x21, 0x00


	//----- nvinfo : EIATTR_KPARAM_INFO
	.align		4
.L_489:
        /*0028*/ 	.byte	0x04, 0x17
        /*002a*/ 	.short	(.L_491 - .L_490)
.L_490:
        /*002c*/ 	.word	0x00000000
        /*0030*/ 	.short	0x0003
        /*0032*/ 	.short	0x0018
        /*0034*/ 	.byte	0x00, 0xf5, 0x21, 0x00


	//----- nvinfo : EIATTR_KPARAM_INFO
	.align		4
.L_491:
        /*0038*/ 	.byte	0x04, 0x17
        /*003a*/ 	.short	(.L_493 - .L_492)
.L_492:
        /*003c*/ 	.word	0x00000000
        /*0040*/ 	.short	0x0002
        /*0042*/ 	.short	0x0010
        /*0044*/ 	.byte	0x00, 0xf5, 0x21, 0x00


	//----- nvinfo : EIATTR_KPARAM_INFO
	.align		4
.L_493:
        /*0048*/ 	.byte	0x04, 0x17
        /*004a*/ 	.short	(.L_495 - .L_494)
.L_494:
        /*004c*/ 	.word	0x00000000
        /*0050*/ 	.short	0x0001
        /*0052*/ 	.short	0x0008
        /*0054*/ 	.byte	0x00, 0xf5, 0x21, 0x00


	//----- nvinfo : EIATTR_KPARAM_INFO
	.align		4
.L_495:
        /*0058*/ 	.byte	0x04, 0x17
        /*005a*/ 	.short	(.L_497 - .L_496)
.L_496:
        /*005c*/ 	.word	0x00000000
        /*0060*/ 	.short	0x0000
        /*0062*/ 	.short	0x0000
        /*0064*/ 	.byte	0x00, 0xf5, 0x21, 0x00


	//----- nvinfo : EIATTR_SPARSE_MMA_MASK
	.align		4
.L_497:
        /*0068*/ 	.byte	0x03, 0x50
        /*006a*/ 	.short	0x0000


	//----- nvinfo : EIATTR_MAXREG_COUNT
	.align		4
        /*006c*/ 	.byte	0x03, 0x1b
        /*006e*/ 	.short	0x00ff


	//----- nvinfo : EIATTR_MERCURY_ISA_VERSION
	.align		4
        /*0070*/ 	.byte	0x03, 0x5f
        /*0072*/ 	.short	0x0101


	//----- nvinfo : EIATTR_VRC_CTA_INIT_COUNT
	.align		4
        /*0074*/ 	.byte	0x02, 0x4a
	.zero		1
	.zero		1


	//----- nvinfo : EIATTR_EXIT_INSTR_OFFSETS
	.align		4
        /*0078*/ 	.byte	0x04, 0x1c
        /*007a*/ 	.short	(.L_499 - .L_498)


	//   ....[0]....
.L_498:
        /*007c*/ 	.word	0x00000080


	//   ....[1]....
        /*0080*/ 	.word	0x000001d0


	//----- nvinfo : EIATTR_CBANK_PARAM_SIZE
	.align		4
.L_499:
        /*0084*/ 	.byte	0x03, 0x19
        /*0086*/ 	.short	0x0030


	//----- nvinfo : EIATTR_PARAM_CBANK
	.align		4
        /*0088*/ 	.byte	0x04, 0x0a
        /*008a*/ 	.short	(.L_501 - .L_500)
	.align		4
.L_500:
        /*008c*/ 	.word	index@(.nv.constant0.primal_update)
        /*0090*/ 	.short	0x0380
        /*0092*/ 	.short	0x0030


	//----- nvinfo : EIATTR_SW_WAR
	.align		4
.L_501:
        /*0094*/ 	.byte	0x04, 0x36
        /*0096*/ 	.short	(.L_503 - .L_502)
.L_502:
        /*0098*/ 	.word	0x00000008
.L_503:


//--------------------- .nv.callgraph             --------------------------
	.section	.nv.callgraph,"",@"SHT_CUDA_CALLGRAPH"
	.align	4
	.sectionentsize	8
	.align		4
        /*0000*/ 	.word	0x00000000
	.align		4
        /*0004*/ 	.word	0xffffffff
	.align		4
        /*0008*/ 	.word	0x00000000
	.align		4
        /*000c*/ 	.word	0xfffffffe
	.align		4
        /*0010*/ 	.word	0x00000000
	.align		4
        /*0014*/ 	.word	0xfffffffd
	.align		4
        /*0018*/ 	.word	0x00000000
	.align		4
        /*001c*/ 	.word	0xfffffffc


//--------------------- .text.alpha_norm_col_elementwise_kernel --------------------------
	.section	.text.alpha_norm_col_elementwise_kernel,"ax",@progbits
	.align	128
        .global         alpha_norm_col_elementwise_kernel
        .type           alpha_norm_col_elementwise_kernel,@function
        .size           alpha_norm_col_elementwise_kernel,(.L_x_107 - alpha_norm_col_elementwise_kernel)
        .other          alpha_norm_col_elementwise_kernel,@"STO_CUDA_ENTRY STV_DEFAULT"
alpha_norm_col_elementwise_kernel:
.text.alpha_norm_col_elementwise_kernel:
[----:B------:R-:W-:Y:S01]  /*0000*/  LDC R1, c[0x0][0x37c] ;  /* 0x0000df00ff017b82 */ /* 0x000fe20000000800 */
[----:B------:R-:W0:Y:S07]  /*0010*/  S2R R3, SR_TID.X ;  /* 0x0000000000037919 */ /* 0x000e2e0000002100 */
[----:B------:R-:W0:Y:S01]  /*0020*/  S2UR UR4, SR_CTAID.X ;  /* 0x00000000000479c3 */ /* 0x000e220000002500 */
[----:B------:R-:W1:Y:S07]  /*0030*/  LDCU.64 UR6, c[0x0][0x390] ;  /* 0x00007200ff0677ac */ /* 0x000e6e0008000a00 */
[----:B------:R-:W0:Y:S02]  /*0040*/  LDC R0, c[0x0][0x360] ;  /* 0x0000d800ff007b82 */ /* 0x000e240000000800 */
[----:B0-----:R-:W-:-:S05]  /*0050*/  IMAD R0, R0, UR4, R3 ;  /* 0x0000000400007c24 */ /* 0x001fca000f8e0203 */
[----:B-1----:R-:W-:-:S04]  /*0060*/  ISETP.GE.U32.AND P0, PT, R0, UR6, PT ;  /* 0x0000000600007c0c */ /* 0x002fc8000bf06070 */
[----:B------:R-:W-:-:S13]  /*0070*/  ISETP.GE.AND.EX P0, PT, RZ, UR7, PT, P0 ;  /* 0x00000007ff007c0c */ /* 0x000fda000bf06300 */
[----:B------:R-:W-:Y:S05]  /*0080*/  @P0 EXIT ;  /* 0x000000000000094d */ /* 0x000fea0003800000 */
[----:B------:R-:W0:Y:S01]  /*0090*/  LDCU.128 UR8, c[0x0][0x380] ;  /* 0x00007000ff0877ac */ /* 0x000e220008000c00 */
[----:B------:R-:W1:Y:S01]  /*00a0*/  LDC.64 R8, c[0x0][0x398] ;  /* 0x0000e600ff087b82 */ /* 0x000e620000000a00 */
[----:B------:R-:W2:Y:S01]  /*00b0*/  LDCU.64 UR4, c[0x0][0x358] ;  /* 0x00006b00ff0477ac */ /* 0x000ea20008000a00 */
[C---:B0-----:R-:W-:Y:S02]  /*00c0*/  LEA R6, P1, R0.reuse, UR8, 0x3 ;  /* 0x0000000800067c11 */ /* 0x041fe4000f8218ff */
[C---:B------:R-:W-:Y:S02]  /*00d0*/  LEA R4, P0, R0.reuse, UR10, 0x2 ;  /* 0x0000000a00047c11 */ /* 0x040fe4000f8010ff */
[C---:B------:R-:W-:Y:S02]  /*00e0*/  LEA.HI.X R7, R0.reuse, UR9, RZ, 0x3, P1 ;  /* 0x0000000900077c11 */ /* 0x040fe400088f1cff */
[----:B------:R-:W-:-:S03]  /*00f0*/  LEA.HI.X R5, R0, UR11, RZ, 0x2, P0 ;  /* 0x0000000b00057c11 */ /* 0x000fc600080f14ff */
[----:B--2---:R-:W2:Y:S04]  /*0100*/  LDG.E.64 R2, desc[UR4][R6.64] ;  /* 0x0000000406027981 */ /* 0x004ea8000c1e1b00 */
[----:B------:R-:W1:Y:S01]  /*0110*/  LDG.E R5, desc[UR4][R4.64] ;  /* 0x0000000404057981 */ /* 0x000e62000c1e1900 */
[----:B--2---:R-:W-:Y:S01]  /*0120*/  DADD R10, -RZ, |R2| ;  /* 0x00000000ff0a7229 */ /* 0x004fe20000000502 */
[----:B-1----:R-:W-:-:S06]  /*0130*/  IMAD.WIDE R2, R5, 0x8, R8 ;  /* 0x0000000805027825 */ /* 0x002fcc00078e0208 */
[----:B------:R-:W-:Y:S01]  /*0140*/  REDG.E.ADD.F64.RN.STRONG.GPU desc[UR4][R2.64+-0x8], R10 ;  /* 0xfffff80a020079a6 */ /* 0x000fe2000c12ff04 */
[----:B------:R-:W-:Y:S05]  /*0150*/  EXIT ;  /* 0x000000000000794d */ /* 0x000fea0003800000 */
.L_x_0:
[----:B------:R-:W-:-:S00]  /*0160*/  BRA `(.L_x_0) ;  /* 0xfffffffc00fc7947 */ /* 0x000fc0000383ffff */
[----:B------:R-:W-:-:S00]  /*0170*/  NOP ;  /* 0x0000000000007918 */ /* 0x000fc00000000000 */
        /* <DEDUP_REMOVED lines=8> */
.L_x_107:


//--------------------- .text.alpha_norm_col_kernel --------------------------
	.section	.text.alpha_norm_col_kernel,"ax",@progbits
	.align	128
        .global         alpha_norm_col_kernel
        .type           alpha_norm_col_kernel,@function
        .size           alpha_norm_col_kernel,(.L_x_108 - alpha_norm_col_kernel)
        .other          alpha_norm_col_kernel,@"STO_CUDA_ENTRY STV_DEFAULT"
alpha_norm_col_kernel:
.text.alpha_norm_col_kernel:
[----:B------:R-:W-:Y:S01]  /*0000*/  LDC R1, c[0x0][0x37c] ;  /* 0x0000df00ff017b82 */ /* 0x000fe20000000800 */
[----:B------:R-:W0:Y:S07]  /*0010*/  S2R R3, SR_TID.X ;  /* 0x0000000000037919 */ /* 0x000e2e0000002100 */
[----:B------:R-:W0:Y:S01]  /*0020*/  S2UR UR4, SR_CTAID.X ;  /* 0x00000000000479c3 */ /* 0x000e220000002500 */
[----:B------:R-:W1:Y:S07]  /*0030*/  LDCU.64 UR6, c[0x0][0x3a0] ;  /* 0x00007400ff0677ac */ /* 0x000e6e0008000a00 */
[----:B------:R-:W0:Y:S02]  /*0040*/  LDC R2, c[0x0][0x360] ;  /* 0x0000d800ff027b82 */ /* 0x000e240000000800 */
[----:B0-----:R-:W-:-:S05]  /*0050*/  IMAD R2, R2, UR4, R3 ;  /* 0x0000000402027c24 */ /* 0x001fca000f8e0203 */
[----:B------:R-:W-:-:S04]  /*0060*/  SHF.R.U32.HI R0, RZ, 0x5, R2 ;  /* 0x00000005ff007819 */ /* 0x000fc80000011602 */
[----:B-1----:R-:W-:-:S04]  /*0070*/  ISETP.GE.U32.AND P0, PT, R0, UR6, PT ;  /* 0x0000000600007c0c */ /* 0x002fc8000bf06070 */
[----:B------:R-:W-:-:S13]  /*0080*/  ISETP.GE.AND.EX P0, PT, RZ, UR7, PT, P0 ;  /* 0x00000007ff007c0c */ /* 0x000fda000bf06300 */
[----:B------:R-:W-:Y:S05]  /*0090*/  @P0 EXIT ;  /* 0x000000000000094d */ /* 0x000fea0003800000 */
[----:B------:R-:W0:Y:S01]  /*00a0*/  LDCU.64 UR6, c[0x0][0x398] ;  /* 0x00007300ff0677ac */ /* 0x000e220008000a00 */
[----:B------:R-:W-:Y:S01]  /*00b0*/  LOP3.LUT R2, R2, 0x1f, RZ, 0xc0, !PT ;  /* 0x0000001f02027812 */ /* 0x000fe200078ec0ff */
[----:B------:R-:W-:Y:S01]  /*00c0*/  BSSY.RECONVERGENT B0, `(.L_x_1) ;  /* 0x000003d000007945 */ /* 0x000fe20003800200 */
[----:B------:R-:W-:Y:S01]  /*00d0*/  CS2R R4, SRZ ;  /* 0x0000000000047805 */ /* 0x000fe2000001ff00 */
[----:B------:R-:W1:Y:S01]  /*00e0*/  LDCU.64 UR4, c[0x0][0x358] ;  /* 0x00006b00ff0477ac */ /* 0x000e620008000a00 */
[----:B------:R-:W2:Y:S01]  /*00f0*/  LDCU.64 UR12, c[0x0][0x388] ;  /* 0x00007100ff0c77ac */ /* 0x000ea20008000a00 */
[----:B0-----:R-:W-:-:S04]  /*0100*/  ISETP.GE.U32.AND P0, PT, R2, UR6, PT ;  /* 0x0000000602007c0c */ /* 0x001fc8000bf06070 */
[----:B------:R-:W-:-:S13]  /*0110*/  ISETP.GE.AND.EX P0, PT, RZ, UR7, PT, P0 ;  /* 0x00000007ff007c0c */ /* 0x000fda000bf06300 */
[----:B-12---:R-:W-:Y:S05]  /*0120*/  @P0 BRA `(.L_x_2) ;  /* 0x0000000000d80947 */ /* 0x006fea0003800000 */
[----:B------:R-:W-:Y:S01]  /*0130*/  VIADD R7, R0, 0x1 ;  /* 0x0000000100077836 */ /* 0x000fe20000000000 */
[----:B------:R-:W-:Y:S01]  /*0140*/  CS2R R4, SRZ ;  /* 0x0000000000047805 */ /* 0x000fe2000001ff00 */
[----:B------:R-:W-:Y:S02]  /*0150*/  IMAD.MOV.U32 R6, RZ, RZ, R2 ;  /* 0x000000ffff067224 */ /* 0x000fe400078e0002 */
[----:B------:R-:W-:-:S07]  /*0160*/  IMAD.MOV.U32 R3, RZ, RZ, RZ ;  /* 0x000000ffff037224 */ /* 0x000fce00078e00ff */
.L_x_7:
[----:B------:R-:W0:Y:S02]  /*0170*/  LDCU.128 UR8, c[0x0][0x390] ;  /* 0x00007200ff0877ac */ /* 0x000e240008000c00 */
[----:B0-----:R-:W-:-:S04]  /*0180*/  LEA R8, P0, R6, UR8, 0x2 ;  /* 0x0000000806087c11 */ /* 0x001fc8000f8010ff */
[----:B------:R-:W-:-:S05]  /*0190*/  LEA.HI.X R9, R6, UR9, R3, 0x2, P0 ;  /* 0x0000000906097c11 */ /* 0x000fca00080f1403 */
[----:B------:R-:W2:Y:S04]  /*01a0*/  LDG.E R10, desc[UR4][R8.64] ;  /* 0x00000004080a7981 */ /* 0x000ea8000c1e1900 */
[----:B------:R-:W3:Y:S01]  /*01b0*/  LDG.E R11, desc[UR4][R8.64+0x4] ;  /* 0x00000404080b7981 */ /* 0x000ee2000c1e1900 */
[----:B------:R-:W-:Y:S01]  /*01c0*/  IADD3 R6, P1, PT, R6, 0x20, RZ ;  /* 0x0000002006067810 */ /* 0x000fe20007f3e0ff */
[----:B------:R-:W-:Y:S03]  /*01d0*/  BSSY.RECONVERGENT B1, `(.L_x_3) ;  /* 0x000002a000017945 */ /* 0x000fe60003800200 */
[----:B------:R-:W-:Y:S01]  /*01e0*/  ISETP.GE.U32.AND P0, PT, R6, UR10, PT ;  /* 0x0000000a06007c0c */ /* 0x000fe2000bf06070 */
[----:B------:R-:W-:-:S05]  /*01f0*/  IMAD.X R3, RZ, RZ, R3, P1 ;  /* 0x000000ffff037224 */ /* 0x000fca00008e0603 */
[----:B------:R-:W-:Y:S01]  /*0200*/  ISETP.GE.AND.EX P0, PT, R3, UR11, PT, P0 ;  /* 0x0000000b03007c0c */ /* 0x000fe2000bf06300 */
[----:B--2---:R-:W-:Y:S02]  /*0210*/  VIADD R13, R10, 0xffffffff ;  /* 0xffffffff0a0d7836 */ /* 0x004fe40000000000 */
[----:B---3--:R-:W-:-:S05]  /*0220*/  VIADD R14, R11, 0xfffffffe ;  /* 0xfffffffe0b0e7836 */ /* 0x008fca0000000000 */
[----:B------:R-:W-:-:S13]  /*0230*/  ISETP.GT.AND P1, PT, R13, R14, PT ;  /* 0x0000000e0d00720c */ /* 0x000fda0003f24270 */
[----:B------:R-:W-:Y:S05]  /*0240*/  @P1 BRA `(.L_x_4) ;  /* 0x0000000000881947 */ /* 0x000fea0003800000 */
[----:B------:R-:W-:Y:S02]  /*0250*/  SHF.R.S32.HI R15, RZ, 0x1f, R14 ;  /* 0x0000001fff0f7819 */ /* 0x000fe4000001140e */
[----:B------:R-:W-:-:S07]  /*0260*/  SHF.R.S32.HI R12, RZ, 0x1f, R13 ;  /* 0x0000001fff0c7819 */ /* 0x000fce000001140d */
.L_x_6:
[----:B------:R-:W-:-:S05]  /*0270*/  IADD3 R8, P1, PT, R14, -R13, RZ ;  /* 0x8000000d0e087210 */ /* 0x000fca0007f3e0ff */
[----:B------:R-:W-:-:S05]  /*0280*/  IMAD.X R9, R15, 0x1, ~R12, P1 ;  /* 0x000000010f097824 */ /* 0x000fca00008e0e0c */
[----:B------:R-:W-:-:S05]  /*0290*/  LEA.HI R8, P1, R9, R8, RZ, 0x1 ;  /* 0x0000000809087211 */ /* 0x000fca00078308ff */
[----:B------:R-:W-:-:S05]  /*02a0*/  IMAD.X R9, RZ, RZ, R9, P1 ;  /* 0x000000ffff097224 */ /* 0x000fca00008e0609 */
[--C-:B------:R-:W-:Y:S02]  /*02b0*/  SHF.R.S64 R8, R8, 0x1, R9.reuse ;  /* 0x0000000108087819 */ /* 0x100fe40000001009 */
[----:B------:R-:W-:Y:S02]  /*02c0*/  SHF.R.S32.HI R9, RZ, 0x1, R9 ;  /* 0x00000001ff097819 */ /* 0x000fe40000011409 */
[----:B------:R-:W-:-:S05]  /*02d0*/  IADD3 R10, P1, PT, R13, R8, RZ ;  /* 0x000000080d0a7210 */ /* 0x000fca0007f3e0ff */
[----:B------:R-:W-:Y:S01]  /*02e0*/  IMAD.X R17, R12, 0x1, R9, P1 ;  /* 0x000000010c117824 */ /* 0x000fe200008e0609 */
[----:B------:R-:W-:-:S04]  /*02f0*/  LEA R8, P1, R10, UR12, 0x2 ;  /* 0x0000000c0a087c11 */ /* 0x000fc8000f8210ff */
[----:B------:R-:W-:-:S05]  /*0300*/  LEA.HI.X R9, R10, UR13, R17, 0x2, P1 ;  /* 0x0000000d0a097c11 */ /* 0x000fca00088f1411 */
[----:B------:R-:W2:Y:S02]  /*0310*/  LDG.E R8, desc[UR4][R8.64] ;  /* 0x0000000408087981 */ /* 0x000ea4000c1e1900 */
[----:B--2---:R-:W-:-:S05]  /*0320*/  VIADD R11, R8, 0xffffffff ;  /* 0xffffffff080b7836 */ /* 0x004fca0000000000 */
[----:B------:R-:W-:-:S13]  /*0330*/  ISETP.NE.AND P1, PT, R11, R0, PT ;  /* 0x000000000b00720c */ /* 0x000fda0003f25270 */
[----:B------:R-:W-:Y:S05]  /*0340*/  @!P1 BRA `(.L_x_5) ;  /* 0x0000000000349947 */ /* 0x000fea0003800000 */
[----:B------:R-:W-:Y:S02]  /*0350*/  ISETP.GT.AND P1, PT, R8, R7, PT ;  /* 0x000000070800720c */ /* 0x000fe40003f24270 */
[C---:B------:R-:W-:Y:S02]  /*0360*/  IADD3 R8, P3, PT, R10.reuse, 0x1, RZ ;  /* 0x000000010a087810 */ /* 0x040fe40007f7e0ff */
[----:B------:R-:W-:Y:S02]  /*0370*/  IADD3 R9, P2, PT, R10, -0x1, RZ ;  /* 0xffffffff0a097810 */ /* 0x000fe40007f5e0ff */
[----:B------:R-:W-:Y:S01]  /*0380*/  SEL R13, R13, R8, P1 ;  /* 0x000000080d0d7207 */ /* 0x000fe20000800000 */
[----:B------:R-:W-:Y:S01]  /*0390*/  IMAD.X R8, RZ, RZ, R17, P3 ;  /* 0x000000ffff087224 */ /* 0x000fe200018e0611 */
[----:B------:R-:W-:Y:S02]  /*03a0*/  IADD3.X R10, PT, PT, R17, -0x1, RZ, P2, !PT ;  /* 0xffffffff110a7810 */ /* 0x000fe400017fe4ff */
[----:B------:R-:W-:-:S02]  /*03b0*/  SEL R14, R9, R14, P1 ;  /* 0x0000000e090e7207 */ /* 0x000fc40000800000 */
[----:B------:R-:W-:Y:S02]  /*03c0*/  SEL R12, R12, R8, P1 ;  /* 0x000000080c0c7207 */ /* 0x000fe40000800000 */
[----:B------:R-:W-:Y:S02]  /*03d0*/  SEL R15, R10, R15, P1 ;  /* 0x0000000f0a0f7207 */ /* 0x000fe40000800000 */
[----:B------:R-:W-:-:S04]  /*03e0*/  ISETP.GT.U32.AND P1, PT, R13, R14, PT ;  /* 0x0000000e0d00720c */ /* 0x000fc80003f24070 */
[----:B------:R-:W-:-:S13]  /*03f0*/  ISETP.GT.AND.EX P1, PT, R12, R15, PT, P1 ;  /* 0x0000000f0c00720c */ /* 0x000fda0003f24310 */
[----:B------:R-:W-:Y:S05]  /*0400*/  @!P1 BRA `(.L_x_6) ;  /* 0xfffffffc00989947 */ /* 0x000fea000383ffff */
[----:B------:R-:W-:Y:S05]  /*0410*/  BRA `(.L_x_4) ;  /* 0x0000000000147947 */ /* 0x000fea0003800000 */
.L_x_5:
[----:B------:R-:W0:Y:S02]  /*0420*/  LDCU.64 UR6, c[0x0][0x380] ;  /* 0x00007000ff0677ac */ /* 0x000e240008000a00 */
[----:B0-----:R-:W-:-:S04]  /*0430*/  LEA R8, P1, R10, UR6, 0x3 ;  /* 0x000000060a087c11 */ /* 0x001fc8000f8218ff */
[----:B------:R-:W-:-:S06]  /*0440*/  LEA.HI.X R9, R10, UR7, R17, 0x3, P1 ;  /* 0x000000070a097c11 */ /* 0x000fcc00088f1c11 */
[----:B------:R-:W2:Y:S02]  /*0450*/  LDG.E.64 R8, desc[UR4][R8.64] ;  /* 0x0000000408087981 */ /* 0x000ea4000c1e1b00 */
[----:B--2---:R-:W-:-:S11]  /*0460*/  DADD R4, R4, |R8| ;  /* 0x0000000004047229 */ /* 0x004fd60000000408 */
.L_x_4:
[----:B------:R-:W-:Y:S05]  /*0470*/  BSYNC.RECONVERGENT B1 ;  /* 0x0000000000017941 */ /* 0x000fea0003800200 */
.L_x_3:
[----:B------:R-:W-:Y:S05]  /*0480*/  @!P0 BRA `(.L_x_7) ;  /* 0xfffffffc00388947 */ /* 0x000fea000383ffff */
.L_x_2:
[----:B------:R-:W-:Y:S05]  /*0490*/  BSYNC.RECONVERGENT B0 ;  /* 0x0000000000007941 */ /* 0x000fea0003800200 */
.L_x_1:
[----:B------:R-:W-:Y:S01]  /*04a0*/  SHFL.DOWN PT, R7, R5, 0x10, 0x1f ;  /* 0x0a001f0005077f89 */ /* 0x000fe200000e0000 */
[----:B------:R-:W-:-:S03]  /*04b0*/  ISETP.NE.AND P0, PT, R2, RZ, PT ;  /* 0x000000ff0200720c */ /* 0x000fc60003f05270 */
[----:B------:R-:W0:Y:S02]  /*04c0*/  SHFL.DOWN PT, R6, R4, 0x10, 0x1f ;  /* 0x0a001f0004067f89 */ /* 0x000e2400000e0000 */
[----:B0-----:R-:W-:-:S07]  /*04d0*/  DADD R6, R6, R4 ;  /* 0x0000000006067229 */ /* 0x001fce0000000004 */
[----:B------:R-:W-:Y:S04]  /*04e0*/  SHFL.DOWN PT, R9, R7, 0x8, 0x1f ;  /* 0x09001f0007097f89 */ /* 0x000fe800000e0000 */
        /* <DEDUP_REMOVED lines=8> */
[----:B------:R0:W1:Y:S04]  /*0570*/  SHFL.DOWN PT, R3, R13, 0x1, 0x1f ;  /* 0x08201f000d037f89 */ /* 0x00006800000e0000 */
[----:B------:R0:W2:Y:S01]  /*0580*/  SHFL.DOWN PT, R2, R12, 0x1, 0x1f ;  /* 0x08201f000c027f89 */ /* 0x0000a200000e0000 */
[----:B------:R-:W-:Y:S05]  /*0590*/  @P0 EXIT ;  /* 0x000000000000094d */ /* 0x000fea0003800000 */
[----:B------:R-:W3:Y:S01]  /*05a0*/  LDCU.64 UR6, c[0x0][0x3a8] ;  /* 0x00007500ff0677ac */ /* 0x000ee20008000a00 */
[----:B-12---:R-:W-:Y:S01]  /*05b0*/  DADD R2, R12, R2 ;  /* 0x000000000c027229 */ /* 0x006fe20000000002 */
[----:B---3--:R-:W-:-:S05]  /*05c0*/  LEA R4, P0, R0, UR6, 0x3 ;  /* 0x0000000600047c11 */ /* 0x008fca000f8018ff */
[----:B------:R-:W-:-:S05]  /*05d0*/  IMAD.X R5, RZ, RZ, UR7, P0 ;  /* 0x00000007ff057e24 */ /* 0x000fca00080e06ff */
[----:B------:R-:W-:Y:S01]  /*05e0*/  STG.E.64 desc[UR4][R4.64], R2 ;  /* 0x0000000204007986 */ /* 0x000fe2000c101b04 */
[----:B------:R-:W-:Y:S05]  /*05f0*/  EXIT ;  /* 0x000000000000794d */ /* 0x000fea0003800000 */
.L_x_8:
        /* <DEDUP_REMOVED lines=16> */
.L_x_108:


//--------------------- .text.alpha_norm_row_kernel --------------------------
	.section	.text.alpha_norm_row_kernel,"ax",@progbits
	.align	128
        .global         alpha_norm_row_kernel
        .type           alpha_norm_row_kernel,@function
        .size           alpha_norm_row_kernel,(.L_x_109 - alpha_norm_row_kernel)
        .other          alpha_norm_row_kernel,@"STO_CUDA_ENTRY STV_DEFAULT"
alpha_norm_row_kernel:
.text.alpha_norm_row_kernel:
        /* <DEDUP_REMOVED lines=11> */
[----:B------:R-:W1:Y:S01]  /*00b0*/  LDCU.64 UR4, c[0x0][0x358] ;  /* 0x00006b00ff0477ac */ /* 0x000e620008000a00 */
[----:B0-----:R-:W-:-:S05]  /*00c0*/  LEA R4, P0, R0, UR6, 0x2 ;  /* 0x0000000600047c11 */ /* 0x001fca000f8010ff */
[----:B------:R-:W-:-:S05]  /*00d0*/  IMAD.X R5, RZ, RZ, UR7, P0 ;  /* 0x00000007ff057e24 */ /* 0x000fca00080e06ff */
[----:B-1----:R-:W2:Y:S04]  /*00e0*/  LDG.E R3, desc[UR4][R4.64] ;  /* 0x0000000404037981 */ /* 0x002ea8000c1e1900 */
[----:B------:R-:W3:Y:S01]  /*00f0*/  LDG.E R6, desc[UR4][R4.64+0x4] ;  /* 0x0000040404067981 */ /* 0x000ee2000c1e1900 */
[----:B------:R-:W-:Y:S01]  /*0100*/  LOP3.LUT R2, R2, 0x1f, RZ, 0xc0, !PT ;  /* 0x0000001f02027812 */ /* 0x000fe200078ec0ff */
[----:B------:R-:W-:Y:S01]  /*0110*/  BSSY.RECONVERGENT B0, `(.L_x_9) ;  /* 0x0000095000007945 */ /* 0x000fe20003800200 */
[----:B------:R-:W-:Y:S01]  /*0120*/  CS2R R22, SRZ ;  /* 0x0000000000167805 */ /* 0x000fe2000001ff00 */
[----:B--2---:R-:W-:Y:S02]  /*0130*/  VIADD R3, R3, 0xffffffff ;  /* 0xffffffff03037836 */ /* 0x004fe40000000000 */
[----:B---3--:R-:W-:-:S03]  /*0140*/  VIADD R6, R6, 0xffffffff ;  /* 0xffffffff06067836 */ /* 0x008fc60000000000 */
[----:B------:R-:W-:Y:S02]  /*0150*/  IADD3 R25, P0, PT, R2, R3, RZ ;  /* 0x0000000302197210 */ /* 0x000fe40007f1e0ff */
[----:B------:R-:W-:Y:S02]  /*0160*/  SHF.R.S32.HI R7, RZ, 0x1f, R3 ;  /* 0x0000001fff077819 */ /* 0x000fe40000011403 */
[----:B------:R-:W-:-:S03]  /*0170*/  SHF.R.S32.HI R8, RZ, 0x1f, R6 ;  /* 0x0000001fff087819 */ /* 0x000fc60000011406 */
[----:B------:R-:W-:Y:S01]  /*0180*/  IMAD.X R9, RZ, RZ, R7, P0 ;  /* 0x000000ffff097224 */ /* 0x000fe200000e0607 */
[----:B------:R-:W-:-:S04]  /*0190*/  ISETP.GE.U32.AND P0, PT, R25, R6, PT ;  /* 0x000000061900720c */ /* 0x000fc80003f06070 */
[----:B------:R-:W-:-:S13]  /*01a0*/  ISETP.GE.AND.EX P0, PT, R9, R8, PT, P0 ;  /* 0x000000080900720c */ /* 0x000fda0003f06300 */
[----:B------:R-:W-:Y:S05]  /*01b0*/  @P0 BRA `(.L_x_10) ;  /* 0x0000000800280947 */ /* 0x000fea0003800000 */
[----:B------:R-:W-:Y:S01]  /*01c0*/  IADD3 R5, P1, PT, R25, 0x20, RZ ;  /* 0x0000002019057810 */ /* 0x000fe20007f3e0ff */
[----:B------:R-:W-:Y:S01]  /*01d0*/  IMAD.MOV.U32 R4, RZ, RZ, R9 ;  /* 0x000000ffff047224 */ /* 0x000fe200078e0009 */
[----:B------:R-:W-:Y:S01]  /*01e0*/  LOP3.LUT R3, RZ, R3, RZ, 0x33, !PT ;  /* 0x00000003ff037212 */ /* 0x000fe200078e33ff */
[----:B------:R-:W-:Y:S01]  /*01f0*/  BSSY.RECONVERGENT B1, `(.L_x_11) ;  /* 0x0000044000017945 */ /* 0x000fe20003800200 */
[----:B------:R-:W-:Y:S01]  /*0200*/  ISETP.GT.U32.AND P0, PT, R5, R6, PT ;  /* 0x000000060500720c */ /* 0x000fe20003f04070 */
[----:B------:R-:W-:Y:S01]  /*0210*/  IMAD.X R9, RZ, RZ, R4, P1 ;  /* 0x000000ffff097224 */ /* 0x000fe200008e0604 */
[----:B------:R-:W-:-:S04]  /*0220*/  CS2R R22, SRZ ;  /* 0x0000000000167805 */ /* 0x000fc8000001ff00 */
[----:B------:R-:W-:-:S04]  /*0230*/  ISETP.GT.AND.EX P0, PT, R9, R8, PT, P0 ;  /* 0x000000080900720c */ /* 0x000fc80003f04300 */
[----:B------:R-:W-:Y:S02]  /*0240*/  SEL R5, R5, R6, P0 ;  /* 0x0000000605057207 */ /* 0x000fe40000000000 */
[----:B------:R-:W-:Y:S02]  /*0250*/  SEL R9, R9, R8, P0 ;  /* 0x0000000809097207 */ /* 0x000fe40000000000 */
[----:B------:R-:W-:Y:S02]  /*0260*/  LOP3.LUT R6, RZ, R7, RZ, 0x33, !PT ;  /* 0x00000007ff067212 */ /* 0x000fe400078e33ff */
[----:B------:R-:W-:-:S04]  /*0270*/  IADD3 R3, P0, P1, -R2, R5, R3 ;  /* 0x0000000502037210 */ /* 0x000fc8000791e103 */
[----:B------:R-:W-:Y:S02]  /*0280*/  IADD3.X R6, PT, PT, R9, -0x1, R6, P0, P1 ;  /* 0xffffffff09067810 */ /* 0x000fe400007e2406 */
[C---:B------:R-:W-:Y:S02]  /*0290*/  ISETP.GE.U32.AND P1, PT, R3.reuse, 0x1e0, PT ;  /* 0x000001e00300780c */ /* 0x040fe40003f26070 */
[----:B------:R-:W-:Y:S02]  /*02a0*/  SHF.R.U64 R5, R3, 0x5, R6 ;  /* 0x0000000503057819 */ /* 0x000fe40000001206 */
[----:B------:R-:W-:Y:S02]  /*02b0*/  ISETP.GE.U32.AND.EX P1, PT, R6, RZ, PT, P1 ;  /* 0x000000ff0600720c */ /* 0x000fe40003f26110 */
[----:B------:R-:W-:-:S04]  /*02c0*/  IADD3 R5, P2, PT, R5, 0x1, RZ ;  /* 0x0000000105057810 */ /* 0x000fc80007f5e0ff */
[----:B------:R-:W-:Y:S02]  /*02d0*/  LOP3.LUT R24, R5, 0xf, RZ, 0xc0, !PT ;  /* 0x0000000f05187812 */ /* 0x000fe400078ec0ff */
[----:B------:R-:W-:Y:S02]  /*02e0*/  LEA.HI.X R3, R6, RZ, RZ, 0x1b, P2 ;  /* 0x000000ff06037211 */ /* 0x000fe400010fdcff */
[----:B------:R-:W-:-:S04]  /*02f0*/  ISETP.NE.U32.AND P0, PT, R24, RZ, PT ;  /* 0x000000ff1800720c */ /* 0x000fc80003f05070 */
[----:B------:R-:W-:Y:S01]  /*0300*/  ISETP.NE.AND.EX P0, PT, RZ, RZ, PT, P0 ;  /* 0x000000ffff00720c */ /* 0x000fe20003f05300 */
[----:B------:R-:W-:-:S12]  /*0310*/  @!P1 BRA `(.L_x_12) ;  /* 0x0000000000c49947 */ /* 0x000fd80003800000 */
[----:B------:R-:W0:Y:S01]  /*0320*/  LDCU.64 UR6, c[0x0][0x380] ;  /* 0x00007000ff0677ac */ /* 0x000e220008000a00 */
[----:B------:R-:W-:Y:S02]  /*0330*/  LOP3.LUT R3, R3, 0xfffffff, RZ, 0xc0, !PT ;  /* 0x0fffffff03037812 */ /* 0x000fe400078ec0ff */
[----:B------:R-:W-:Y:S02]  /*0340*/  CS2R R22, SRZ ;  /* 0x0000000000167805 */ /* 0x000fe4000001ff00 */
[----:B------:R-:W-:Y:S02]  /*0350*/  LOP3.LUT R26, R5, 0xfffffff0, RZ, 0xc0, !PT ;  /* 0xfffffff0051a7812 */ /* 0x000fe400078ec0ff */
[----:B0-----:R-:W-:-:S04]  /*0360*/  LEA R6, P1, R25, UR6, 0x3 ;  /* 0x0000000619067c11 */ /* 0x001fc8000f8218ff */
[----:B------:R-:W-:Y:S02]  /*0370*/  IADD3 R6, P2, PT, R6, 0x800, RZ ;  /* 0x0000080006067810 */ /* 0x000fe40007f5e0ff */
[----:B------:R-:W-:-:S05]  /*0380*/  LEA.HI.X R7, R25, UR7, R4, 0x3, P1 ;  /* 0x0000000719077c11 */ /* 0x000fca00088f1c04 */
[----:B------:R-:W-:-:S07]  /*0390*/  IMAD.X R7, RZ, RZ, R7, P2 ;  /* 0x000000ffff077224 */ /* 0x000fce00010e0607 */
.L_x_13:
[----:B------:R-:W2:Y:S04]  /*03a0*/  LDG.E.64 R20, desc[UR4][R6.64+-0x800] ;  /* 0xfff8000406147981 */ /* 0x000ea8000c1e1b00 */
[----:B------:R-:W3:Y:S04]  /*03b0*/  LDG.E.64 R8, desc[UR4][R6.64+-0x700] ;  /* 0xfff9000406087981 */ /* 0x000ee8000c1e1b00 */
[----:B------:R-:W4:Y:S04]  /*03c0*/  LDG.E.64 R10, desc[UR4][R6.64+-0x600] ;  /* 0xfffa0004060a7981 */ /* 0x000f28000c1e1b00 */
[----:B------:R-:W5:Y:S04]  /*03d0*/  LDG.E.64 R12, desc[UR4][R6.64+-0x500] ;  /* 0xfffb0004060c7981 */ /* 0x000f68000c1e1b00 */
[----:B------:R-:W5:Y:S04]  /*03e0*/  LDG.E.64 R14, desc[UR4][R6.64+-0x400] ;  /* 0xfffc0004060e7981 */ /* 0x000f68000c1e1b00 */
[----:B------:R-:W5:Y:S04]  /*03f0*/  LDG.E.64 R16, desc[UR4][R6.64+-0x300] ;  /* 0xfffd000406107981 */ /* 0x000f68000c1e1b00 */
[----:B------:R-:W5:Y:S01]  /*0400*/  LDG.E.64 R18, desc[UR4][R6.64+-0x200] ;  /* 0xfffe000406127981 */ /* 0x000f62000c1e1b00 */
[----:B--2---:R-:W-:-:S03]  /*0410*/  DADD R20, |R20|, R22 ;  /* 0x0000000014147229 */ /* 0x004fc60000000216 */
[----:B------:R-:W2:Y:S05]  /*0420*/  LDG.E.64 R22, desc[UR4][R6.64+-0x100] ;  /* 0xffff000406167981 */ /* 0x000eaa000c1e1b00 */
[----:B---3--:R-:W-:Y:S02]  /*0430*/  DADD R8, R20, |R8| ;  /* 0x0000000014087229 */ /* 0x008fe40000000408 */
[----:B------:R-:W3:Y:S06]  /*0440*/  LDG.E.64 R20, desc[UR4][R6.64] ;  /* 0x0000000406147981 */ /* 0x000eec000c1e1b00 */
[----:B----4-:R-:W-:-:S02]  /*0450*/  DADD R10, R8, |R10| ;  /* 0x00000000080a7229 */ /* 0x010fc4000000040a */
[----:B------:R-:W4:Y:S06]  /*0460*/  LDG.E.64 R8, desc[UR4][R6.64+0x100] ;  /* 0x0001000406087981 */ /* 0x000f2c000c1e1b00 */
[----:B-----5:R-:W-:Y:S02]  /*0470*/  DADD R12, R10, |R12| ;  /* 0x000000000a0c7229 */ /* 0x020fe4000000040c */
[----:B------:R-:W5:Y:S06]  /*0480*/  LDG.E.64 R10, desc[UR4][R6.64+0x200] ;  /* 0x00020004060a7981 */ /* 0x000f6c000c1e1b00 */
[----:B------:R-:W-:-:S02]  /*0490*/  DADD R14, R12, |R14| ;  /* 0x000000000c0e7229 */ /* 0x000fc4000000040e */
[----:B------:R-:W5:Y:S06]  /*04a0*/  LDG.E.64 R12, desc[UR4][R6.64+0x300] ;  /* 0x00030004060c7981 */ /* 0x000f6c000c1e1b00 */
[----:B------:R-:W-:Y:S02]  /*04b0*/  DADD R16, R14, |R16| ;  /* 0x000000000e107229 */ /* 0x000fe40000000410 */
[----:B------:R-:W5:Y:S06]  /*04c0*/  LDG.E.64 R14, desc[UR4][R6.64+0x400] ;  /* 0x00040004060e7981 */ /* 0x000f6c000c1e1b00 */
[----:B------:R-:W-:-:S02]  /*04d0*/  DADD R18, R16, |R18| ;  /* 0x0000000010127229 */ /* 0x000fc40000000412 */
[----:B------:R-:W5:Y:S06]  /*04e0*/  LDG.E.64 R16, desc[UR4][R6.64+0x500] ;  /* 0x0005000406107981 */ /* 0x000f6c000c1e1b00 */
[----:B--2---:R-:W-:Y:S02]  /*04f0*/  DADD R22, R18, |R22| ;  /* 0x0000000012167229 */ /* 0x004fe40000000416 */
[----:B------:R-:W2:Y:S06]  /*0500*/  LDG.E.64 R18, desc[UR4][R6.64+0x600] ;  /* 0x0006000406127981 */ /* 0x000eac000c1e1b00 */
[----:B---3--:R-:W-:-:S02]  /*0510*/  DADD R20, R22, |R20| ;  /* 0x0000000016147229 */ /* 0x008fc40000000414 */
[----:B------:R0:W3:Y:S01]  /*0520*/  LDG.E.64 R22, desc[UR4][R6.64+0x700] ;  /* 0x0007000406167981 */ /* 0x0000e2000c1e1b00 */
[----:B------:R-:W-:Y:S02]  /*0530*/  IADD3 R26, P1, PT, R26, -0x10, RZ ;  /* 0xfffffff01a1a7810 */ /* 0x000fe40007f3e0ff */
[----:B------:R-:W-:Y:S02]  /*0540*/  IADD3 R25, P2, PT, R25, 0x200, RZ ;  /* 0x0000020019197810 */ /* 0x000fe40007f5e0ff */
[----:B------:R-:W-:Y:S01]  /*0550*/  IADD3.X R3, PT, PT, R3, -0x1, RZ, P1, !PT ;  /* 0xffffffff03037810 */ /* 0x000fe20000ffe4ff */
[----:B----4-:R-:W-:Y:S01]  /*0560*/  DADD R8, R20, |R8| ;  /* 0x0000000014087229 */ /* 0x010fe20000000408 */
[----:B------:R-:W-:Y:S01]  /*0570*/  ISETP.NE.U32.AND P1, PT, R26, RZ, PT ;  /* 0x000000ff1a00720c */ /* 0x000fe20003f25070 */
[----:B------:R-:W-:Y:S01]  /*0580*/  IMAD.X R4, RZ, RZ, R4, P2 ;  /* 0x000000ffff047224 */ /* 0x000fe200010e0604 */
[----:B0-----:R-:W-:Y:S02]  /*0590*/  IADD3 R6, P3, PT, R6, 0x1000, RZ ;  /* 0x0000100006067810 */ /* 0x001fe40007f7e0ff */
[----:B------:R-:W-:-:S03]  /*05a0*/  ISETP.NE.AND.EX P1, PT, R3, RZ, PT, P1 ;  /* 0x000000ff0300720c */ /* 0x000fc60003f25310 */
[----:B-----5:R-:W-:Y:S01]  /*05b0*/  DADD R8, R8, |R10| ;  /* 0x0000000008087229 */ /* 0x020fe2000000040a */
[----:B------:R-:W-:-:S07]  /*05c0*/  IMAD.X R7, RZ, RZ, R7, P3 ;  /* 0x000000ffff077224 */ /* 0x000fce00018e0607 */
[----:B------:R-:W-:-:S08]  /*05d0*/  DADD R8, R8, |R12| ;  /* 0x0000000008087229 */ /* 0x000fd0000000040c */
[----:B------:R-:W-:-:S08]  /*05e0*/  DADD R8, R8, |R14| ;  /* 0x0000000008087229 */ /* 0x000fd0000000040e */
[----:B------:R-:W-:-:S08]  /*05f0*/  DADD R8, R8, |R16| ;  /* 0x0000000008087229 */ /* 0x000fd00000000410 */
[----:B--2---:R-:W-:-:S08]  /*0600*/  DADD R8, R8, |R18| ;  /* 0x0000000008087229 */ /* 0x004fd00000000412 */
[----:B---3--:R-:W-:Y:S01]  /*0610*/  DADD R22, R8, |R22| ;  /* 0x0000000008167229 */ /* 0x008fe20000000416 */
[----:B------:R-:W-:Y:S10]  /*0620*/  @P1 BRA `(.L_x_13) ;  /* 0xfffffffc005c1947 */ /* 0x000ff4000383ffff */
.L_x_12:
[----:B------:R-:W-:Y:S05]  /*0630*/  BSYNC.RECONVERGENT B1 ;  /* 0x0000000000017941 */ /* 0x000fea0003800200 */
.L_x_11:
[----:B------:R-:W-:Y:S05]  /*0640*/  @!P0 BRA `(.L_x_10) ;  /* 0x0000000400048947 */ /* 0x000fea0003800000 */
[----:B------:R-:W-:Y:S01]  /*0650*/  ISETP.GE.U32.AND P0, PT, R24, 0x8, PT ;  /* 0x000000081800780c */ /* 0x000fe20003f06070 */
[----:B------:R-:W-:Y:S01]  /*0660*/  BSSY.RECONVERGENT B1, `(.L_x_14) ;  /* 0x000001b000017945 */ /* 0x000fe20003800200 */
[----:B------:R-:W-:Y:S02]  /*0670*/  LOP3.LUT R3, R5, 0x7, RZ, 0xc0, !PT ;  /* 0x0000000705037812 */ /* 0x000fe400078ec0ff */
[----:B------:R-:W-:Y:S02]  /*0680*/  ISETP.GE.U32.AND.EX P0, PT, RZ, RZ, PT, P0 ;  /* 0x000000ffff00720c */ /* 0x000fe40003f06100 */
[----:B------:R-:W-:-:S04]  /*0690*/  ISETP.NE.U32.AND P1, PT, R3, RZ, PT ;  /* 0x000000ff0300720c */ /* 0x000fc80003f25070 */
[----:B------:R-:W-:-:S07]  /*06a0*/  ISETP.NE.AND.EX P1, PT, RZ, RZ, PT, P1 ;  /* 0x000000ffff00720c */ /* 0x000fce0003f25310 */
[----:B------:R-:W-:Y:S06]  /*06b0*/  @!P0 BRA `(.L_x_15) ;  /* 0x0000000000548947 */ /* 0x000fec0003800000 */
[----:B------:R-:W0:Y:S02]  /*06c0*/  LDCU.64 UR6, c[0x0][0x380] ;  /* 0x00007000ff0677ac */ /* 0x000e240008000a00 */
[----:B0-----:R-:W-:-:S04]  /*06d0*/  LEA R26, P0, R25, UR6, 0x3 ;  /* 0x00000006191a7c11 */ /* 0x001fc8000f8018ff */
[----:B------:R-:W-:-:S05]  /*06e0*/  LEA.HI.X R27, R25, UR7, R4, 0x3, P0 ;  /* 0x00000007191b7c11 */ /* 0x000fca00080f1c04 */
[----:B------:R-:W2:Y:S04]  /*06f0*/  LDG.E.64 R6, desc[UR4][R26.64] ;  /* 0x000000041a067981 */ /* 0x000ea8000c1e1b00 */
[----:B------:R-:W3:Y:S04]  /*0700*/  LDG.E.64 R8, desc[UR4][R26.64+0x100] ;  /* 0x000100041a087981 */ /* 0x000ee8000c1e1b00 */
[----:B------:R-:W4:Y:S04]  /*0710*/  LDG.E.64 R10, desc[UR4][R26.64+0x200] ;  /* 0x000200041a0a7981 */ /* 0x000f28000c1e1b00 */
[----:B------:R-:W5:Y:S04]  /*0720*/  LDG.E.64 R12, desc[UR4][R26.64+0x300] ;  /* 0x000300041a0c7981 */ /* 0x000f68000c1e1b00 */
[----:B------:R-:W5:Y:S04]  /*0730*/  LDG.E.64 R14, desc[UR4][R26.64+0x400] ;  /* 0x000400041a0e7981 */ /* 0x000f68000c1e1b00 */
[----:B------:R-:W5:Y:S04]  /*0740*/  LDG.E.64 R16, desc[UR4][R26.64+0x500] ;  /* 0x000500041a107981 */ /* 0x000f68000c1e1b00 */
[----:B------:R-:W5:Y:S04]  /*0750*/  LDG.E.64 R18, desc[UR4][R26.64+0x600] ;  /* 0x000600041a127981 */ /* 0x000f68000c1e1b00 */
[----:B------:R-:W5:Y:S01]  /*0760*/  LDG.E.64 R20, desc[UR4][R26.64+0x700] ;  /* 0x000700041a147981 */ /* 0x000f62000c1e1b00 */
[----:B------:R-:W-:-:S05]  /*0770*/  IADD3 R25, P0, PT, R25, 0x100, RZ ;  /* 0x0000010019197810 */ /* 0x000fca0007f1e0ff */
[----:B------:R-:W-:Y:S01]  /*0780*/  IMAD.X R4, RZ, RZ, R4, P0 ;  /* 0x000000ffff047224 */ /* 0x000fe200000e0604 */
[----:B--2---:R-:W-:-:S08]  /*0790*/  DADD R6, R22, |R6| ;  /* 0x0000000016067229 */ /* 0x004fd00000000406 */
[----:B---3--:R-:W-:-:S08]  /*07a0*/  DADD R6, R6, |R8| ;  /* 0x0000000006067229 */ /* 0x008fd00000000408 */
[----:B----4-:R-:W-:-:S08]  /*07b0*/  DADD R6, R6, |R10| ;  /* 0x0000000006067229 */ /* 0x010fd0000000040a */
[----:B-----5:R-:W-:-:S08]  /*07c0*/  DADD R6, R6, |R12| ;  /* 0x0000000006067229 */ /* 0x020fd0000000040c */
[----:B------:R-:W-:-:S08]  /*07d0*/  DADD R6, R6, |R14| ;  /* 0x0000000006067229 */ /* 0x000fd0000000040e */
[----:B------:R-:W-:-:S08]  /*07e0*/  DADD R6, R6, |R16| ;  /* 0x0000000006067229 */ /* 0x000fd00000000410 */
[----:B------:R-:W-:-:S08]  /*07f0*/  DADD R6, R6, |R18| ;  /* 0x0000000006067229 */ /* 0x000fd00000000412 */
[----:B------:R-:W-:-:S11]  /*0800*/  DADD R22, R6, |R20| ;  /* 0x0000000006167229 */ /* 0x000fd60000000414 */
.L_x_15:
[----:B------:R-:W-:Y:S05]  /*0810*/  BSYNC.RECONVERGENT B1 ;  /* 0x0000000000017941 */ /* 0x000fea0003800200 */
.L_x_14:
[----:B------:R-:W-:Y:S05]  /*0820*/  @!P1 BRA `(.L_x_10) ;  /* 0x00000000008c9947 */ /* 0x000fea0003800000 */
[----:B------:R-:W-:-:S04]  /*0830*/  ISETP.GE.U32.AND P0, PT, R3, 0x4, PT ;  /* 0x000000040300780c */ /* 0x000fc80003f06070 */
[----:B------:R-:W-:-:S13]  /*0840*/  ISETP.GE.U32.AND.EX P0, PT, RZ, RZ, PT, P0 ;  /* 0x000000ffff00720c */ /* 0x000fda0003f06100 */
[----:B------:R-:W0:Y:S02]  /*0850*/  @P0 LDC.64 R6, c[0x0][0x380] ;  /* 0x0000e000ff060b82 */ /* 0x000e240000000a00 */
[----:B0-----:R-:W-:-:S04]  /*0860*/  @P0 LEA R6, P1, R25, R6, 0x3 ;  /* 0x0000000619060211 */ /* 0x001fc800078218ff */
[----:B------:R-:W-:-:S05]  /*0870*/  @P0 LEA.HI.X R7, R25, R7, R4, 0x3, P1 ;  /* 0x0000000719070211 */ /* 0x000fca00008f1c04 */
[----:B------:R-:W2:Y:S04]  /*0880*/  @P0 LDG.E.64 R8, desc[UR4][R6.64] ;  /* 0x0000000406080981 */ /* 0x000ea8000c1e1b00 */
[----:B------:R-:W3:Y:S04]  /*0890*/  @P0 LDG.E.64 R10, desc[UR4][R6.64+0x100] ;  /* 0x00010004060a0981 */ /* 0x000ee8000c1e1b00 */
[----:B------:R-:W4:Y:S04]  /*08a0*/  @P0 LDG.E.64 R12, desc[UR4][R6.64+0x200] ;  /* 0x00020004060c0981 */ /* 0x000f28000c1e1b00 */
[----:B------:R-:W5:Y:S01]  /*08b0*/  @P0 LDG.E.64 R14, desc[UR4][R6.64+0x300] ;  /* 0x00030004060e0981 */ /* 0x000f62000c1e1b00 */
[----:B------:R-:W-:-:S02]  /*08c0*/  LOP3.LUT R3, R5, 0x3, RZ, 0xc0, !PT ;  /* 0x0000000305037812 */ /* 0x000fc400078ec0ff */
[----:B------:R-:W-:Y:S02]  /*08d0*/  @P0 IADD3 R25, P2, PT, R25, 0x80, RZ ;  /* 0x0000008019190810 */ /* 0x000fe40007f5e0ff */
[----:B------:R-:W-:-:S03]  /*08e0*/  ISETP.NE.U32.AND P1, PT, R3, RZ, PT ;  /* 0x000000ff0300720c */ /* 0x000fc60003f25070 */
[----:B------:R-:W-:Y:S01]  /*08f0*/  @P0 IMAD.X R4, RZ, RZ, R4, P2 ;  /* 0x000000ffff040224 */ /* 0x000fe200010e0604 */
[----:B------:R-:W-:Y:S01]  /*0900*/  ISETP.NE.AND.EX P1, PT, RZ, RZ, PT, P1 ;  /* 0x000000ffff00720c */ /* 0x000fe20003f25310 */
[----:B--2---:R-:W-:-:S08]  /*0910*/  @P0 DADD R8, R22, |R8| ;  /* 0x0000000016080229 */ /* 0x004fd00000000408 */
[----:B---3--:R-:W-:-:S08]  /*0920*/  @P0 DADD R8, R8, |R10| ;  /* 0x0000000008080229 */ /* 0x008fd0000000040a */
[----:B----4-:R-:W-:-:S08]  /*0930*/  @P0 DADD R8, R8, |R12| ;  /* 0x0000000008080229 */ /* 0x010fd0000000040c */
[----:B-----5:R-:W-:Y:S01]  /*0940*/  @P0 DADD R22, R8, |R14| ;  /* 0x0000000008160229 */ /* 0x020fe2000000040e */
[----:B------:R-:W-:Y:S10]  /*0950*/  @!P1 BRA `(.L_x_10) ;  /* 0x0000000000409947 */ /* 0x000ff40003800000 */
[----:B------:R-:W0:Y:S01]  /*0960*/  LDCU.64 UR6, c[0x0][0x380] ;  /* 0x00007000ff0677ac */ /* 0x000e220008000a00 */
[----:B------:R-:W-:-:S05]  /*0970*/  IADD3 R3, P1, PT, RZ, -R3, RZ ;  /* 0x80000003ff037210 */ /* 0x000fca0007f3e0ff */
[----:B------:R-:W-:Y:S01]  /*0980*/  IMAD.X R6, RZ, RZ, -0x1, P1 ;  /* 0xffffffffff067424 */ /* 0x000fe200008e06ff */
[----:B0-----:R-:W-:-:S04]  /*0990*/  LEA R7, P0, R25, UR6, 0x3 ;  /* 0x0000000619077c11 */ /* 0x001fc8000f8018ff */
[----:B------:R-:W-:-:S09]  /*09a0*/  LEA.HI.X R8, R25, UR7, R4, 0x3, P0 ;  /* 0x0000000719087c11 */ /* 0x000fd200080f1c04 */
.L_x_16:
[----:B------:R-:W-:Y:S02]  /*09b0*/  IMAD.MOV.U32 R4, RZ, RZ, R7 ;  /* 0x000000ffff047224 */ /* 0x000fe400078e0007 */
[----:B------:R-:W-:-:S06]  /*09c0*/  IMAD.MOV.U32 R5, RZ, RZ, R8 ;  /* 0x000000ffff057224 */ /* 0x000fcc00078e0008 */
[----:B------:R-:W2:Y:S01]  /*09d0*/  LDG.E.64 R4, desc[UR4][R4.64] ;  /* 0x0000000404047981 */ /* 0x000ea2000c1e1b00 */
[----:B------:R-:W-:Y:S02]  /*09e0*/  IADD3 R3, P0, PT, R3, 0x1, RZ ;  /* 0x0000000103037810 */ /* 0x000fe40007f1e0ff */
[----:B------:R-:W-:-:S03]  /*09f0*/  IADD3 R7, P1, PT, R7, 0x100, RZ ;  /* 0x0000010007077810 */ /* 0x000fc60007f3e0ff */
[----:B------:R-:W-:Y:S01]  /*0a00*/  IMAD.X R6, RZ, RZ, R6, P0 ;  /* 0x000000ffff067224 */ /* 0x000fe200000e0606 */
[----:B------:R-:W-:Y:S01]  /*0a10*/  ISETP.NE.U32.AND P0, PT, R3, RZ, PT ;  /* 0x000000ff0300720c */ /* 0x000fe20003f05070 */
[----:B------:R-:W-:-:S03]  /*0a20*/  IMAD.X R8, RZ, RZ, R8, P1 ;  /* 0x000000ffff087224 */ /* 0x000fc600008e0608 */
[----:B------:R-:W-:Y:S01]  /*0a30*/  ISETP.NE.AND.EX P0, PT, R6, RZ, PT, P0 ;  /* 0x000000ff0600720c */ /* 0x000fe20003f05300 */
[----:B--2---:R-:W-:-:S12]  /*0a40*/  DADD R22, |R4|, R22 ;  /* 0x0000000004167229 */ /* 0x004fd80000000216 */
[----:B------:R-:W-:Y:S05]  /*0a50*/  @P0 BRA `(.L_x_16) ;  /* 0xfffffffc00d40947 */ /* 0x000fea000383ffff */
.L_x_10:
[----:B------:R-:W-:Y:S05]  /*0a60*/  BSYNC.RECONVERGENT B0 ;  /* 0x0000000000007941 */ /* 0x000fea0003800200 */
.L_x_9:
        /* <DEDUP_REMOVED lines=22> */
.L_x_17:
        /* <DEDUP_REMOVED lines=11> */
.L_x_109:


//--------------------- .text.max_abs_col_kernel  --------------------------
	.section	.text.max_abs_col_kernel,"ax",@progbits
	.align	128
        .global         max_abs_col_kernel
        .type           max_abs_col_kernel,@function
        .size           max_abs_col_kernel,(.L_x_110 - max_abs_col_kernel)
        .other          max_abs_col_kernel,@"STO_CUDA_ENTRY STV_DEFAULT"
max_abs_col_kernel:
.text.max_abs_col_kernel:
        /* <DEDUP_REMOVED lines=23> */
.L_x_24:
        /* <DEDUP_REMOVED lines=16> */
.L_x_23:
        /* <DEDUP_REMOVED lines=27> */
.L_x_22:
[----:B------:R-:W0:Y:S02]  /*0420*/  LDCU.64 UR6, c[0x0][0x380] ;  /* 0x00007000ff0677ac */ /* 0x000e240008000a00 */
[----:B0-----:R-:W-:-:S04]  /*0430*/  LEA R8, P1, R10, UR6, 0x3 ;  /* 0x000000060a087c11 */ /* 0x001fc8000f8218ff */
[----:B------:R-:W-:-:S06]  /*0440*/  LEA.HI.X R9, R10, UR7, R17, 0x3, P1 ;  /* 0x000000070a097c11 */ /* 0x000fcc00088f1c11 */
[----:B------:R-:W2:Y:S01]  /*0450*/  LDG.E.64 R8, desc[UR4][R8.64] ;  /* 0x0000000408087981 */ /* 0x000ea2000c1e1b00 */
[----:B------:R-:W-:Y:S01]  /*0460*/  IMAD.MOV.U32 R10, RZ, RZ, R5 ;  /* 0x000000ffff0a7224 */ /* 0x000fe200078e0005 */
[----:B--2---:R-:W-:Y:S01]  /*0470*/  DSETP.MAX.AND P1, P2, R4, |R8|, PT ;  /* 0x400000080400722a */ /* 0x004fe20003a2f000 */
[----:B------:R-:W-:Y:S02]  /*0480*/  IMAD.MOV.U32 R11, RZ, RZ, R9 ;  /* 0x000000ffff0b7224 */ /* 0x000fe400078e0009 */
[----:B------:R-:W-:-:S03]  /*0490*/  IMAD.MOV.U32 R5, RZ, RZ, R8 ;  /* 0x000000ffff057224 */ /* 0x000fc600078e0008 */
[----:B------:R-:W-:Y:S02]  /*04a0*/  FSEL R13, R10, |R11|, P1 ;  /* 0x4000000b0a0d7208 */ /* 0x000fe40000800000 */
[----:B------:R-:W-:-:S06]  /*04b0*/  SEL R4, R4, R5, P1 ;  /* 0x0000000504047207 */ /* 0x000fcc0000800000 */
[----:B------:R-:W-:-:S05]  /*04c0*/  @P2 LOP3.LUT R13, R11, 0x80000, RZ, 0xfc, !PT ;  /* 0x000800000b0d2812 */ /* 0x000fca00078efcff */
[----:B------:R-:W-:-:S07]  /*04d0*/  IMAD.MOV.U32 R5, RZ, RZ, R13 ;  /* 0x000000ffff057224 */ /* 0x000fce00078e000d */
.L_x_21:
[----:B------:R-:W-:Y:S05]  /*04e0*/  BSYNC.RECONVERGENT B1 ;  /* 0x0000000000017941 */ /* 0x000fea0003800200 */
.L_x_20:
[----:B------:R-:W-:Y:S05]  /*04f0*/  @!P0 BRA `(.L_x_24) ;  /* 0xfffffffc001c8947 */ /* 0x000fea000383ffff */
.L_x_19:
[----:B------:R-:W-:Y:S05]  /*0500*/  BSYNC.RECONVERGENT B0 ;  /* 0x0000000000007941 */ /* 0x000fea0003800200 */
.L_x_18:
[----:B------:R-:W0:Y:S01]  /*0510*/  SHFL.DOWN PT, R7, R5, 0x10, 0x1f ;  /* 0x0a001f0005077f89 */ /* 0x000e2200000e0000 */
[----:B------:R-:W-:-:S03]  /*0520*/  IMAD.MOV.U32 R8, RZ, RZ, R5 ;  /* 0x000000ffff087224 */ /* 0x000fc600078e0005 */
[----:B------:R-:W1:Y:S01]  /*0530*/  SHFL.DOWN PT, R6, R4, 0x10, 0x1f ;  /* 0x0a001f0004067f89 */ /* 0x000e6200000e0000 */
[----:B0-----:R-:W-:Y:S01]  /*0540*/  IMAD.MOV.U32 R3, RZ, RZ, R7 ;  /* 0x000000ffff037224 */ /* 0x001fe200078e0007 */
[----:B-1----:R-:W-:-:S06]  /*0550*/  DSETP.MAX.AND P0, P1, R6, R4, PT ;  /* 0x000000040600722a */ /* 0x002fcc000390f000 */
[----:B------:R-:W-:Y:S01]  /*0560*/  FSEL R9, R3, R8, P0 ;  /* 0x0000000803097208 */ /* 0x000fe20000000000 */
[----:B------:R-:W-:-:S05]  /*0570*/  IMAD.MOV.U32 R3, RZ, RZ, R4 ;  /* 0x000000ffff037224 */ /* 0x000fca00078e0004 */
[----:B------:R-:W-:Y:S02]  /*0580*/  SEL R6, R6, R3, P0 ;  /* 0x0000000306067207 */ /* 0x000fe40000000000 */
[----:B------:R-:W-:-:S03]  /*0590*/  @P1 LOP3.LUT R9, R8, 0x80000, RZ, 0xfc, !PT ;  /* 0x0008000008091812 */ /* 0x000fc600078efcff */
[----:B------:R-:W-:Y:S01]  /*05a0*/  SHFL.DOWN PT, R8, R6, 0x8, 0x1f ;  /* 0x09001f0006087f89 */ /* 0x000fe200000e0000 */
[----:B------:R-:W-:Y:S02]  /*05b0*/  IMAD.MOV.U32 R4, RZ, RZ, R6 ;  /* 0x000000ffff047224 */ /* 0x000fe400078e0006 */
[----:B------:R-:W-:-:S04]  /*05c0*/  IMAD.MOV.U32 R7, RZ, RZ, R9 ;  /* 0x000000ffff077224 */ /* 0x000fc800078e0009 */
[----:B------:R-:W-:Y:S01]  /*05d0*/  IMAD.MOV.U32 R3, RZ, RZ, R7 ;  /* 0x000000ffff037224 */ /* 0x000fe200078e0007 */
[----:B------:R-:W0:Y:S02]  /*05e0*/  SHFL.DOWN PT, R9, R7, 0x8, 0x1f ;  /* 0x09001f0007097f89 */ /* 0x000e2400000e0000 */
[----:B0-----:R-:W-:Y:S01]  /*05f0*/  DSETP.MAX.AND P0, P1, R6, R8, PT ;  /* 0x000000080600722a */ /* 0x001fe2000390f000 */
[----:B------:R-:W-:-:S05]  /*0600*/  IMAD.MOV.U32 R10, RZ, RZ, R9 ;  /* 0x000000ffff0a7224 */ /* 0x000fca00078e0009 */
[----:B------:R-:W-:Y:S02]  /*0610*/  FSEL R5, R3, R10, P0 ;  /* 0x0000000a03057208 */ /* 0x000fe40000000000 */
[----:B------:R-:W-:-:S05]  /*0620*/  SEL R4, R4, R8, P0 ;  /* 0x0000000804047207 */ /* 0x000fca0000000000 */
[----:B------:R-:W-:Y:S01]  /*0630*/  SHFL.DOWN PT, R8, R4, 0x4, 0x1f ;  /* 0x08801f0004087f89 */ /* 0x000fe200000e0000 */
[----:B------:R-:W-:-:S05]  /*0640*/  @P1 LOP3.LUT R5, R10, 0x80000, RZ, 0xfc, !PT ;  /* 0x000800000a051812 */ /* 0x000fca00078efcff */
[----:B------:R-:W0:Y:S01]  /*0650*/  SHFL.DOWN PT, R9, R5, 0x4, 0x1f ;  /* 0x08801f0005097f89 */ /* 0x000e2200000e0000 */
[----:B------:R-:W-:Y:S01]  /*0660*/  IMAD.MOV.U32 R3, RZ, RZ, R5 ;  /* 0x000000ffff037224 */ /* 0x000fe200078e0005 */
[----:B0-----:R-:W-:Y:S01]  /*0670*/  DSETP.MAX.AND P0, P1, R4, R8, PT ;  /* 0x000000080400722a */ /* 0x001fe2000390f000 */
[----:B------:R-:W-:-:S05]  /*0680*/  IMAD.MOV.U32 R10, RZ, RZ, R9 ;  /* 0x000000ffff0a7224 */ /* 0x000fca00078e0009 */
[----:B------:R-:W-:Y:S02]  /*0690*/  FSEL R7, R3, R10, P0 ;  /* 0x0000000a03077208 */ /* 0x000fe40000000000 */
[----:B------:R-:W-:-:S05]  /*06a0*/  SEL R6, R4, R8, P0 ;  /* 0x0000000804067207 */ /* 0x000fca0000000000 */
[----:B------:R-:W-:Y:S01]  /*06b0*/  SHFL.DOWN PT, R8, R6, 0x2, 0x1f ;  /* 0x08401f0006087f89 */ /* 0x000fe200000e0000 */
[----:B------:R-:W-:Y:S01]  /*06c0*/  @P1 LOP3.LUT R7, R10, 0x80000, RZ, 0xfc, !PT ;  /* 0x000800000a071812 */ /* 0x000fe200078efcff */
[----:B------:R-:W-:-:S04]  /*06d0*/  IMAD.MOV.U32 R4, RZ, RZ, R6 ;  /* 0x000000ffff047224 */ /* 0x000fc800078e0006 */
[----:B------:R-:W0:Y:S01]  /*06e0*/  SHFL.DOWN PT, R9, R7, 0x2, 0x1f ;  /* 0x08401f0007097f89 */ /* 0x000e2200000e0000 */
[----:B------:R-:W-:Y:S01]  /*06f0*/  IMAD.MOV.U32 R3, RZ, RZ, R7 ;  /* 0x000000ffff037224 */ /* 0x000fe200078e0007 */
[----:B0-----:R-:W-:Y:S01]  /*0700*/  DSETP.MAX.AND P0, P1, R6, R8, PT ;  /* 0x000000080600722a */ /* 0x001fe2000390f000 */
[----:B------:R-:W-:-:S05]  /*0710*/  IMAD.MOV.U32 R10, RZ, RZ, R9 ;  /* 0x000000ffff0a7224 */ /* 0x000fca00078e0009 */
[----:B------:R-:W-:Y:S02]  /*0720*/  FSEL R5, R3, R10, P0 ;  /* 0x0000000a03057208 */ /* 0x000fe40000000000 */
[----:B------:R-:W-:Y:S02]  /*0730*/  SEL R4, R4, R8, P0 ;  /* 0x0000000804047207 */ /* 0x000fe40000000000 */
[----:B------:R-:W-:-:S03]  /*0740*/  ISETP.NE.AND P0, PT, R2, RZ, PT ;  /* 0x000000ff0200720c */ /* 0x000fc60003f05270 */
[----:B------:R0:W1:Y:S01]  /*0750*/  SHFL.DOWN PT, R8, R4, 0x1, 0x1f ;  /* 0x08201f0004087f89 */ /* 0x00006200000e0000 */
[----:B------:R-:W-:-:S05]  /*0760*/  @P1 LOP3.LUT R5, R10, 0x80000, RZ, 0xfc, !PT ;  /* 0x000800000a051812 */ /* 0x000fca00078efcff */
[----:B------:R0:W2:Y:S04]  /*0770*/  SHFL.DOWN PT, R9, R5, 0x1, 0x1f ;  /* 0x08201f0005097f89 */ /* 0x0000a800000e0000 */
[----:B------:R-:W-:Y:S05]  /*0780*/  @P0 EXIT ;  /* 0x000000000000094d */ /* 0x000fea0003800000 */
[----:B------:R-:W3:Y:S01]  /*0790*/  LDCU.64 UR6, c[0x0][0x3a8] ;  /* 0x00007500ff0677ac */ /* 0x000ee20008000a00 */
[----:B-12---:R-:W-:Y:S01]  /*07a0*/  DSETP.MAX.AND P1, P2, R4, R8, PT ;  /* 0x000000080400722a */ /* 0x006fe20003a2f000 */
[----:B------:R-:W-:Y:S02]  /*07b0*/  IMAD.MOV.U32 R3, RZ, RZ, R4 ;  /* 0x000000ffff037224 */ /* 0x000fe400078e0004 */
[----:B------:R-:W-:-:S03]  /*07c0*/  IMAD.MOV.U32 R6, RZ, RZ, R9 ;  /* 0x000000ffff067224 */ /* 0x000fc600078e0009 */
[----:B0-----:R-:W-:Y:S02]  /*07d0*/  SEL R4, R3, R8, P1 ;  /* 0x0000000803047207 */ /* 0x001fe40000800000 */
[----:B------:R-:W-:-:S06]  /*07e0*/  FSEL R5, R5, R6, P1 ;  /* 0x0000000605057208 */ /* 0x000fcc0000800000 */
[----:B------:R-:W-:Y:S02]  /*07f0*/  @P2 LOP3.LUT R5, R6, 0x80000, RZ, 0xfc, !PT ;  /* 0x0008000006052812 */ /* 0x000fe400078efcff */
[----:B---3--:R-:W-:-:S05]  /*0800*/  LEA R2, P0, R0, UR6, 0x3 ;  /* 0x0000000600027c11 */ /* 0x008fca000f8018ff */
[----:B------:R-:W-:-:S05]  /*0810*/  IMAD.X R3, RZ, RZ, UR7, P0 ;  /* 0x00000007ff037e24 */ /* 0x000fca00080e06ff */
[----:B------:R-:W-:Y:S01]  /*0820*/  STG.E.64 desc[UR4][R2.64], R4 ;  /* 0x0000000402007986 */ /* 0x000fe2000c101b04 */
[----:B------:R-:W-:Y:S05]  /*0830*/  EXIT ;  /* 0x000000000000794d */ /* 0x000fea0003800000 */
.L_x_25:
        /* <DEDUP_REMOVED lines=12> */
.L_x_110:


//--------------------- .text.max_abs_col_elementwise_kernel --------------------------
	.section	.text.max_abs_col_elementwise_kernel,"ax",@progbits
	.align	128
        .global         max_abs_col_elementwise_kernel
        .type           max_abs_col_elementwise_kernel,@function
        .size           max_abs_col_elementwise_kernel,(.L_x_111 - max_abs_col_elementwise_kernel)
        .other          max_abs_col_elementwise_kernel,@"STO_CUDA_ENTRY STV_DEFAULT"
max_abs_col_elementwise_kernel:
.text.max_abs_col_elementwise_kernel:
        /* <DEDUP_REMOVED lines=20> */
[----:B------:R-:W-:Y:S01]  /*0140*/  REDG.E.MAX.64.STRONG.GPU desc[UR4][R2.64+-0x8], R8 ;  /* 0xfffff8080200798e */ /* 0x000fe2000d12e504 */
[----:B------:R-:W-:Y:S05]  /*0150*/  EXIT ;  /* 0x000000000000794d */ /* 0x000fea0003800000 */
.L_x_26:
        /* <DEDUP_REMOVED lines=10> */
.L_x_111:


//--------------------- .text.max_abs_row_kernel  --------------------------
	.section	.text.max_abs_row_kernel,"ax",@progbits
	.align	128
        .global         max_abs_row_kernel
        .type           max_abs_row_kernel,@function
        .size           max_abs_row_kernel,(.L_x_112 - max_abs_row_kernel)
        .other          max_abs_row_kernel,@"STO_CUDA_ENTRY STV_DEFAULT"
max_abs_row_kernel:
.text.max_abs_row_kernel:
        /* <DEDUP_REMOVED lines=58> */
.L_x_31:
[----:B------:R-:W2:Y:S04]  /*03a0*/  LDG.E.64 R14, desc[UR4][R8.64+-0x800] ;  /* 0xfff80004080e7981 */ /* 0x000ea8000c1e1b00 */
[----:B------:R-:W3:Y:S04]  /*03b0*/  LDG.E.64 R12, desc[UR4][R8.64+-0x700] ;  /* 0xfff90004080c7981 */ /* 0x000ee8000c1e1b00 */
[----:B------:R-:W4:Y:S04]  /*03c0*/  LDG.E.64 R10, desc[UR4][R8.64+-0x600] ;  /* 0xfffa0004080a7981 */ /* 0x000f28000c1e1b00 */
[----:B------:R-:W5:Y:S04]  /*03d0*/  LDG.E.64 R20, desc[UR4][R8.64+-0x500] ;  /* 0xfffb000408147981 */ /* 0x000f68000c1e1b00 */
[----:B------:R-:W5:Y:S04]  /*03e0*/  LDG.E.64 R18, desc[UR4][R8.64+-0x400] ;  /* 0xfffc000408127981 */ /* 0x000f68000c1e1b00 */
[----:B------:R-:W5:Y:S01]  /*03f0*/  LDG.E.64 R16, desc[UR4][R8.64+-0x300] ;  /* 0xfffd000408107981 */ /* 0x000f62000c1e1b00 */
[----:B------:R-:W-:-:S02]  /*0400*/  IMAD.MOV.U32 R24, RZ, RZ, R23 ;  /* 0x000000ffff187224 */ /* 0x000fc400078e0017 */
[----:B------:R-:W-:Y:S01]  /*0410*/  IMAD.MOV.U32 R27, RZ, RZ, R22 ;  /* 0x000000ffff1b7224 */ /* 0x000fe200078e0016 */
[----:B--2---:R-:W-:Y:S01]  /*0420*/  DSETP.MAX.AND P1, P2, |R14|, R22, PT ;  /* 0x000000160e00722a */ /* 0x004fe20003a2f200 */
[----:B------:R-:W-:Y:S02]  /*0430*/  IMAD.MOV.U32 R22, RZ, RZ, R14 ;  /* 0x000000ffff167224 */ /* 0x000fe400078e000e */
[----:B------:R-:W-:Y:S02]  /*0440*/  IMAD.MOV.U32 R23, RZ, RZ, R15 ;  /* 0x000000ffff177224 */ /* 0x000fe400078e000f */
[----:B------:R-:W2:Y:S01]  /*0450*/  LDG.E.64 R14, desc[UR4][R8.64+-0x200] ;  /* 0xfffe0004080e7981 */ /* 0x000ea2000c1e1b00 */
[----:B------:R-:W-:Y:S01]  /*0460*/  SEL R22, R22, R27, P1 ;  /* 0x0000001b16167207 */ /* 0x000fe20000800000 */
[----:B---3--:R-:W-:Y:S01]  /*0470*/  IMAD.MOV.U32 R27, RZ, RZ, R12 ;  /* 0x000000ffff1b7224 */ /* 0x008fe200078e000c */
[----:B------:R-:W-:Y:S01]  /*0480*/  FSEL R23, |R23|, R24, P1 ;  /* 0x0000001817177208 */ /* 0x000fe20000800200 */
[----:B------:R-:W-:-:S05]  /*0490*/  IMAD.MOV.U32 R26, RZ, RZ, R13 ;  /* 0x000000ffff1a7224 */ /* 0x000fca00078e000d */
[----:B------:R-:W-:Y:S01]  /*04a0*/  @P2 LOP3.LUT R23, R24, 0x80000, RZ, 0xfc, !PT ;  /* 0x0008000018172812 */ /* 0x000fe200078efcff */
[----:B------:R-:W-:-:S05]  /*04b0*/  IMAD.MOV.U32 R24, RZ, RZ, R22 ;  /* 0x000000ffff187224 */ /* 0x000fca00078e0016 */
[----:B------:R-:W-:Y:S01]  /*04c0*/  DSETP.MAX.AND P1, P2, R22, |R12|, PT ;  /* 0x4000000c1600722a */ /* 0x000fe20003a2f000 */
[----:B------:R-:W3:Y:S05]  /*04d0*/  LDG.E.64 R12, desc[UR4][R8.64+-0x100] ;  /* 0xffff0004080c7981 */ /* 0x000eea000c1e1b00 */
[----:B------:R-:W-:Y:S02]  /*04e0*/  FSEL R23, R23, |R26|, P1 ;  /* 0x4000001a17177208 */ /* 0x000fe40000800000 */
[----:B------:R-:W-:Y:S01]  /*04f0*/  SEL R22, R24, R27, P1 ;  /* 0x0000001b18167207 */ /* 0x000fe20000800000 */
[----:B----4-:R-:W-:-:S04]  /*0500*/  IMAD.MOV.U32 R27, RZ, RZ, R10 ;  /* 0x000000ffff1b7224 */ /* 0x010fc800078e000a */
[----:B------:R-:W-:Y:S01]  /*0510*/  IMAD.MOV.U32 R24, RZ, RZ, R22 ;  /* 0x000000ffff187224 */ /* 0x000fe200078e0016 */
[----:B------:R-:W-:Y:S01]  /*0520*/  @P2 LOP3.LUT R23, R26, 0x80000, RZ, 0xfc, !PT ;  /* 0x000800001a172812 */ /* 0x000fe200078efcff */
[----:B------:R-:W-:-:S05]  /*0530*/  IMAD.MOV.U32 R26, RZ, RZ, R11 ;  /* 0x000000ffff1a7224 */ /* 0x000fca00078e000b */
[----:B------:R-:W-:Y:S01]  /*0540*/  DSETP.MAX.AND P1, P2, R22, |R10|, PT ;  /* 0x4000000a1600722a */ /* 0x000fe20003a2f000 */
[----:B------:R-:W4:Y:S05]  /*0550*/  LDG.E.64 R10, desc[UR4][R8.64] ;  /* 0x00000004080a7981 */ /* 0x000f2a000c1e1b00 */
[----:B------:R-:W-:Y:S02]  /*0560*/  FSEL R23, R23, |R26|, P1 ;  /* 0x4000001a17177208 */ /* 0x000fe40000800000 */
[----:B------:R-:W-:Y:S01]  /*0570*/  SEL R22, R24, R27, P1 ;  /* 0x0000001b18167207 */ /* 0x000fe20000800000 */
[----:B-----5:R-:W-:-:S04]  /*0580*/  IMAD.MOV.U32 R27, RZ, RZ, R20 ;  /* 0x000000ffff1b7224 */ /* 0x020fc800078e0014 */
[----:B------:R-:W-:Y:S01]  /*0590*/  IMAD.MOV.U32 R24, RZ, RZ, R22 ;  /* 0x000000ffff187224 */ /* 0x000fe200078e0016 */
[----:B------:R-:W-:Y:S01]  /*05a0*/  @P2 LOP3.LUT R23, R26, 0x80000, RZ, 0xfc, !PT ;  /* 0x000800001a172812 */ /* 0x000fe200078efcff */
[----:B------:R-:W-:-:S05]  /*05b0*/  IMAD.MOV.U32 R26, RZ, RZ, R21 ;  /* 0x000000ffff1a7224 */ /* 0x000fca00078e0015 */
[----:B------:R-:W-:Y:S01]  /*05c0*/  DSETP.MAX.AND P1, P2, R22, |R20|, PT ;  /* 0x400000141600722a */ /* 0x000fe20003a2f000 */
[----:B------:R-:W5:Y:S05]  /*05d0*/  LDG.E.64 R20, desc[UR4][R8.64+0x100] ;  /* 0x0001000408147981 */ /* 0x000f6a000c1e1b00 */
[----:B------:R-:W-:Y:S02]  /*05e0*/  FSEL R23, R23, |R26|, P1 ;  /* 0x4000001a17177208 */ /* 0x000fe40000800000 */
[----:B------:R-:W-:Y:S01]  /*05f0*/  SEL R22, R24, R27, P1 ;  /* 0x0000001b18167207 */ /* 0x000fe20000800000 */
[----:B------:R-:W-:-:S04]  /*0600*/  IMAD.MOV.U32 R27, RZ, RZ, R18 ;  /* 0x000000ffff1b7224 */ /* 0x000fc800078e0012 */
        /* <DEDUP_REMOVED lines=14> */
[----:B------:R-:W-:-:S05]  /*06f0*/  SEL R22, R24, R27, P1 ;  /* 0x0000001b18167207 */ /* 0x000fca0000800000 */
[----:B------:R-:W-:Y:S01]  /*0700*/  IMAD.MOV.U32 R24, RZ, RZ, R22 ;  /* 0x000000ffff187224 */ /* 0x000fe200078e0016 */
[----:B------:R-:W-:-:S06]  /*0710*/  @P2 LOP3.LUT R23, R26, 0x80000, RZ, 0xfc, !PT ;  /* 0x000800001a172812 */ /* 0x000fcc00078efcff */
[----:B--2---:R-:W-:Y:S01]  /*0720*/  DSETP.MAX.AND P1, P2, R22, |R14|, PT ;  /* 0x4000000e1600722a */ /* 0x004fe20003a2f000 */
[----:B------:R-:W-:Y:S02]  /*0730*/  IMAD.MOV.U32 R27, RZ, RZ, R14 ;  /* 0x000000ffff1b7224 */ /* 0x000fe400078e000e */
[----:B------:R-:W-:Y:S02]  /*0740*/  IMAD.MOV.U32 R26, RZ, RZ, R15 ;  /* 0x000000ffff1a7224 */ /* 0x000fe400078e000f */
[----:B------:R-:W2:Y:S01]  /*0750*/  LDG.E.64 R14, desc[UR4][R8.64+0x400] ;  /* 0x00040004080e7981 */ /* 0x000ea2000c1e1b00 */
[----:B------:R-:W-:Y:S02]  /*0760*/  SEL R22, R24, R27, P1 ;  /* 0x0000001b18167207 */ /* 0x000fe40000800000 */
[----:B------:R-:W-:-:S03]  /*0770*/  FSEL R23, R23, |R26|, P1 ;  /* 0x4000001a17177208 */ /* 0x000fc60000800000 */
[----:B------:R-:W-:-:S03]  /*0780*/  IMAD.MOV.U32 R24, RZ, RZ, R22 ;  /* 0x000000ffff187224 */ /* 0x000fc600078e0016 */
[----:B------:R-:W-:Y:S01]  /*0790*/  @P2 LOP3.LUT R23, R26, 0x80000, RZ, 0xfc, !PT ;  /* 0x000800001a172812 */ /* 0x000fe200078efcff */
[----:B---3--:R-:W-:Y:S02]  /*07a0*/  IMAD.MOV.U32 R27, RZ, RZ, R12 ;  /* 0x000000ffff1b7224 */ /* 0x008fe400078e000c */
[----:B------:R-:W-:-:S03]  /*07b0*/  IMAD.MOV.U32 R26, RZ, RZ, R13 ;  /* 0x000000ffff1a7224 */ /* 0x000fc600078e000d */
[----:B------:R-:W-:Y:S01]  /*07c0*/  DSETP.MAX.AND P1, P2, R22, |R12|, PT ;  /* 0x4000000c1600722a */ /* 0x000fe20003a2f000 */
[----:B------:R-:W3:Y:S05]  /*07d0*/  LDG.E.64 R12, desc[UR4][R8.64+0x500] ;  /* 0x00050004080c7981 */ /* 0x000eea000c1e1b00 */
[----:B------:R-:W-:Y:S02]  /*07e0*/  FSEL R23, R23, |R26|, P1 ;  /* 0x4000001a17177208 */ /* 0x000fe40000800000 */
[----:B------:R-:W-:-:S05]  /*07f0*/  SEL R22, R24, R27, P1 ;  /* 0x0000001b18167207 */ /* 0x000fca0000800000 */
[----:B------:R-:W-:Y:S01]  /*0800*/  IMAD.MOV.U32 R24, RZ, RZ, R22 ;  /* 0x000000ffff187224 */ /* 0x000fe200078e0016 */
[----:B------:R-:W-:Y:S01]  /*0810*/  @P2 LOP3.LUT R23, R26, 0x80000, RZ, 0xfc, !PT ;  /* 0x000800001a172812 */ /* 0x000fe200078efcff */
[----:B----4-:R-:W-:Y:S02]  /*0820*/  IMAD.MOV.U32 R27, RZ, RZ, R10 ;  /* 0x000000ffff1b7224 */ /* 0x010fe400078e000a */
[----:B------:R-:W-:-:S03]  /*0830*/  IMAD.MOV.U32 R26, RZ, RZ, R11 ;  /* 0x000000ffff1a7224 */ /* 0x000fc600078e000b */
[----:B------:R-:W-:Y:S01]  /*0840*/  DSETP.MAX.AND P1, P2, R22, |R10|, PT ;  /* 0x4000000a1600722a */ /* 0x000fe20003a2f000 */
[----:B------:R-:W4:Y:S05]  /*0850*/  LDG.E.64 R10, desc[UR4][R8.64+0x600] ;  /* 0x00060004080a7981 */ /* 0x000f2a000c1e1b00 */
[----:B------:R-:W-:Y:S02]  /*0860*/  FSEL R23, R23, |R26|, P1 ;  /* 0x4000001a17177208 */ /* 0x000fe40000800000 */
[----:B------:R-:W-:-:S05]  /*0870*/  SEL R22, R24, R27, P1 ;  /* 0x0000001b18167207 */ /* 0x000fca0000800000 */
[----:B------:R-:W-:Y:S01]  /*0880*/  IMAD.MOV.U32 R24, RZ, RZ, R22 ;  /* 0x000000ffff187224 */ /* 0x000fe200078e0016 */
[----:B------:R-:W-:Y:S01]  /*0890*/  @P2 LOP3.LUT R23, R26, 0x80000, RZ, 0xfc, !PT ;  /* 0x000800001a172812 */ /* 0x000fe200078efcff */
[----:B-----5:R-:W-:Y:S02]  /*08a0*/  IMAD.MOV.U32 R27, RZ, RZ, R20 ;  /* 0x000000ffff1b7224 */ /* 0x020fe400078e0014 */
[----:B------:R-:W-:-:S03]  /*08b0*/  IMAD.MOV.U32 R26, RZ, RZ, R21 ;  /* 0x000000ffff1a7224 */ /* 0x000fc600078e0015 */
[----:B------:R-:W-:Y:S01]  /*08c0*/  DSETP.MAX.AND P1, P2, R22, |R20|, PT ;  /* 0x400000141600722a */ /* 0x000fe20003a2f000 */
[----:B------:R0:W5:Y:S01]  /*08d0*/  LDG.E.64 R20, desc[UR4][R8.64+0x700] ;  /* 0x0007000408147981 */ /* 0x000162000c1e1b00 */
[----:B------:R-:W-:-:S04]  /*08e0*/  IADD3 R25, P3, PT, R25, 0x200, RZ ;  /* 0x0000020019197810 */ /* 0x000fc80007f7e0ff */
[----:B------:R-:W-:Y:S02]  /*08f0*/  FSEL R23, R23, |R26|, P1 ;  /* 0x4000001a17177208 */ /* 0x000fe40000800000 */
[----:B------:R-:W-:Y:S01]  /*0900*/  SEL R22, R24, R27, P1 ;  /* 0x0000001b18167207 */ /* 0x000fe20000800000 */
[----:B------:R-:W-:Y:S01]  /*0910*/  IMAD.X R4, RZ, RZ, R4, P3 ;  /* 0x000000ffff047224 */ /* 0x000fe200018e0604 */
[----:B0-----:R-:W-:-:S03]  /*0920*/  IADD3 R8, P5, PT, R8, 0x1000, RZ ;  /* 0x0000100008087810 */ /* 0x001fc60007fbe0ff */
[----:B------:R-:W-:Y:S01]  /*0930*/  IMAD.MOV.U32 R24, RZ, RZ, R22 ;  /* 0x000000ffff187224 */ /* 0x000fe200078e0016 */
[----:B------:R-:W-:Y:S01]  /*0940*/  @P2 LOP3.LUT R23, R26, 0x80000, RZ, 0xfc, !PT ;  /* 0x000800001a172812 */ /* 0x000fe200078efcff */
[----:B------:R-:W-:-:S05]  /*0950*/  IMAD.X R9, RZ, RZ, R9, P5 ;  /* 0x000000ffff097224 */ /* 0x000fca00028e0609 */
[----:B------:R-:W-:Y:S01]  /*0960*/  DSETP.MAX.AND P1, P2, R22, |R18|, PT ;  /* 0x400000121600722a */ /* 0x000fe20003a2f000 */
[----:B------:R-:W-:-:S05]  /*0970*/  IMAD.MOV.U32 R22, RZ, RZ, R19 ;  /* 0x000000ffff167224 */ /* 0x000fca00078e0013 */
[----:B------:R-:W-:Y:S02]  /*0980*/  SEL R18, R24, R18, P1 ;  /* 0x0000001218127207 */ /* 0x000fe40000800000 */
[----:B------:R-:W-:-:S06]  /*0990*/  FSEL R23, R23, |R22|, P1 ;  /* 0x4000001617177208 */ /* 0x000fcc0000800000 */
[----:B------:R-:W-:-:S05]  /*09a0*/  @P2 LOP3.LUT R23, R22, 0x80000, RZ, 0xfc, !PT ;  /* 0x0008000016172812 */ /* 0x000fca00078efcff */
[----:B------:R-:W-:Y:S02]  /*09b0*/  IMAD.MOV.U32 R19, RZ, RZ, R23 ;  /* 0x000000ffff137224 */ /* 0x000fe400078e0017 */
[----:B------:R-:W-:Y:S02]  /*09c0*/  IMAD.MOV.U32 R23, RZ, RZ, R17 ;  /* 0x000000ffff177224 */ /* 0x000fe400078e0011 */
[----:B------:R-:W-:Y:S02]  /*09d0*/  IMAD.MOV.U32 R22, RZ, RZ, R19 ;  /* 0x000000ffff167224 */ /* 0x000fe400078e0013 */
[----:B------:R-:W-:-:S06]  /*09e0*/  DSETP.MAX.AND P1, P2, R18, |R16|, PT ;  /* 0x400000101200722a */ /* 0x000fcc0003a2f000 */
[----:B------:R-:W-:Y:S02]  /*09f0*/  FSEL R27, R22, |R23|, P1 ;  /* 0x40000017161b7208 */ /* 0x000fe40000800000 */
[----:B------:R-:W-:-:S06]  /*0a00*/  SEL R16, R18, R16, P1 ;  /* 0x0000001012107207 */ /* 0x000fcc0000800000 */
[----:B------:R-:W-:-:S05]  /*0a10*/  @P2 LOP3.LUT R27, R23, 0x80000, RZ, 0xfc, !PT ;  /* 0x00080000171b2812 */ /* 0x000fca00078efcff */
[----:B------:R-:W-:-:S04]  /*0a20*/  IMAD.MOV.U32 R17, RZ, RZ, R27 ;  /* 0x000000ffff117224 */ /* 0x000fc800078e001b */
[----:B------:R-:W-:Y:S02]  /*0a30*/  IMAD.MOV.U32 R18, RZ, RZ, R17 ;  /* 0x000000ffff127224 */ /* 0x000fe400078e0011 */
[----:B--2---:R-:W-:Y:S01]  /*0a40*/  DSETP.MAX.AND P1, P2, R16, |R14|, PT ;  /* 0x4000000e1000722a */ /* 0x004fe20003a2f000 */
[----:B------:R-:W-:-:S05]  /*0a50*/  IMAD.MOV.U32 R19, RZ, RZ, R15 ;  /* 0x000000ffff137224 */ /* 0x000fca00078e000f */
[----:B------:R-:W-:Y:S02]  /*0a60*/  FSEL R23, R18, |R19|, P1 ;  /* 0x4000001312177208 */ /* 0x000fe40000800000 */
[----:B------:R-:W-:-:S06]  /*0a70*/  SEL R14, R16, R14, P1 ;  /* 0x0000000e100e7207 */ /* 0x000fcc0000800000 */
[----:B------:R-:W-:Y:S01]  /*0a80*/  @P2 LOP3.LUT R23, R19, 0x80000, RZ, 0xfc, !PT ;  /* 0x0008000013172812 */ /* 0x000fe200078efcff */
[----:B---3--:R-:W-:-:S04]  /*0a90*/  IMAD.MOV.U32 R17, RZ, RZ, R13 ;  /* 0x000000ffff117224 */ /* 0x008fc800078e000d */
[----:B------:R-:W-:-:S04]  /*0aa0*/  IMAD.MOV.U32 R15, RZ, RZ, R23 ;  /* 0x000000ffff0f7224 */ /* 0x000fc800078e0017 */
[----:B------:R-:W-:Y:S02]  /*0ab0*/  IMAD.MOV.U32 R16, RZ, RZ, R15 ;  /* 0x000000ffff107224 */ /* 0x000fe400078e000f */
[----:B------:R-:W-:-:S06]  /*0ac0*/  DSETP.MAX.AND P1, P2, R14, |R12|, PT ;  /* 0x4000000c0e00722a */ /* 0x000fcc0003a2f000 */
[----:B------:R-:W-:Y:S02]  /*0ad0*/  FSEL R19, R16, |R17|, P1 ;  /* 0x4000001110137208 */ /* 0x000fe40000800000 */
[----:B------:R-:W-:Y:S01]  /*0ae0*/  SEL R12, R14, R12, P1 ;  /* 0x0000000c0e0c7207 */ /* 0x000fe20000800000 */
[----:B----4-:R-:W-:-:S05]  /*0af0*/  IMAD.MOV.U32 R15, RZ, RZ, R11 ;  /* 0x000000ffff0f7224 */ /* 0x010fca00078e000b */
[----:B------:R-:W-:-:S05]  /*0b00*/  @P2 LOP3.LUT R19, R17, 0x80000, RZ, 0xfc, !PT ;  /* 0x0008000011132812 */ /* 0x000fca00078efcff */
[----:B------:R-:W-:-:S04]  /*0b10*/  IMAD.MOV.U32 R13, RZ, RZ, R19 ;  /* 0x000000ffff0d7224 */ /* 0x000fc800078e0013 */
[----:B------:R-:W-:Y:S02]  /*0b20*/  IMAD.MOV.U32 R14, RZ, RZ, R13 ;  /* 0x000000ffff0e7224 */ /* 0x000fe400078e000d */
[----:B------:R-:W-:-:S06]  /*0b30*/  DSETP.MAX.AND P1, P2, R12, |R10|, PT ;  /* 0x4000000a0c00722a */ /* 0x000fcc0003a2f000 */
[----:B------:R-:W-:Y:S02]  /*0b40*/  FSEL R17, R14, |R15|, P1 ;  /* 0x4000000f0e117208 */ /* 0x000fe40000800000 */
[----:B------:R-:W-:Y:S02]  /*0b50*/  SEL R10, R12, R10, P1 ;  /* 0x0000000a0c0a7207 */ /* 0x000fe40000800000 */
[----:B------:R-:W-:-:S03]  /*0b60*/  IADD3 R7, P1, PT, R7, -0x10, RZ ;  /* 0xfffffff007077810 */ /* 0x000fc60007f3e0ff */
[----:B------:R-:W-:Y:S01]  /*0b70*/  IMAD.MOV.U32 R22, RZ, RZ, R10 ;  /* 0x000000ffff167224 */ /* 0x000fe200078e000a */
[----:B------:R-:W-:Y:S02]  /*0b80*/  @P2 LOP3.LUT R17, R15, 0x80000, RZ, 0xfc, !PT ;  /* 0x000800000f112812 */ /* 0x000fe400078efcff */
[----:B------:R-:W-:Y:S02]  /*0b90*/  IADD3.X R3, PT, PT, R3, -0x1, RZ, P1, !PT ;  /* 0xffffffff03037810 */ /* 0x000fe40000ffe4ff */
[----:B------:R-:W-:Y:S01]  /*0ba0*/  ISETP.NE.U32.AND P1, PT, R7, RZ, PT ;  /* 0x000000ff0700720c */ /* 0x000fe20003f25070 */
[----:B------:R-:W-:-:S03]  /*0bb0*/  IMAD.MOV.U32 R11, RZ, RZ, R17 ;  /* 0x000000ffff0b7224 */ /* 0x000fc600078e0011 */
[----:B------:R-:W-:-:S03]  /*0bc0*/  ISETP.NE.AND.EX P1, PT, R3, RZ, PT, P1 ;  /* 0x000000ff0300720c */ /* 0x000fc60003f25310 */
[----:B-----5:R-:W-:Y:S01]  /*0bd0*/  DSETP.MAX.AND P2, P4, R10, |R20|, PT ;  /* 0x400000140a00722a */ /* 0x020fe20003c4f000 */
[----:B------:R-:W-:-:S05]  /*0be0*/  IMAD.MOV.U32 R10, RZ, RZ, R21 ;  /* 0x000000ffff0a7224 */ /* 0x000fca00078e0015 */
[----:B------:R-:W-:Y:S02]  /*0bf0*/  SEL R22, R22, R20, P2 ;  /* 0x0000001416167207 */ /* 0x000fe40001000000 */
[----:B------:R-:W-:-:S06]  /*0c00*/  FSEL R23, R11, |R10|, P2 ;  /* 0x4000000a0b177208 */ /* 0x000fcc0001000000 */
[----:B------:R-:W-:Y:S01]  /*0c10*/  @P4 LOP3.LUT R23, R10, 0x80000, RZ, 0xfc, !PT ;  /* 0x000800000a174812 */ /* 0x000fe200078efcff */
[----:B------:R-:W-:Y:S06]  /*0c20*/  @P1 BRA `(.L_x_31) ;  /* 0xfffffff400dc1947 */ /* 0x000fec000383ffff */
.L_x_30:
[----:B------:R-:W-:Y:S05]  /*0c30*/  BSYNC.RECONVERGENT B1 ;  /* 0x0000000000017941 */ /* 0x000fea0003800200 */
.L_x_29:
        /* <DEDUP_REMOVED lines=18> */
[----:B------:R0:W5:Y:S01]  /*0d60*/  LDG.E.64 R20, desc[UR4][R26.64+0x700] ;  /* 0x000700041a147981 */ /* 0x000162000c1e1b00 */
[----:B------:R-:W-:Y:S01]  /*0d70*/  IMAD.MOV.U32 R24, RZ, RZ, R23 ;  /* 0x000000ffff187224 */ /* 0x000fe200078e0017 */
[----:B--2---:R-:W-:Y:S01]  /*0d80*/  DSETP.MAX.AND P1, P2, R22, |R6|, PT ;  /* 0x400000061600722a */ /* 0x004fe20003a2f000 */
[----:B------:R-:W-:-:S05]  /*0d90*/  IMAD.MOV.U32 R23, RZ, RZ, R7 ;  /* 0x000000ffff177224 */ /* 0x000fca00078e0007 */
[----:B------:R-:W-:Y:S02]  /*0da0*/  SEL R6, R22, R6, P1 ;  /* 0x0000000616067207 */ /* 0x000fe40000800000 */
[----:B------:R-:W-:-:S06]  /*0db0*/  FSEL R29, R24, |R23|, P1 ;  /* 0x40000017181d7208 */ /* 0x000fcc0000800000 */
[----:B------:R-:W-:Y:S01]  /*0dc0*/  @P2 LOP3.LUT R29, R23, 0x80000, RZ, 0xfc, !PT ;  /* 0x00080000171d2812 */ /* 0x000fe200078efcff */
[----:B---3--:R-:W-:-:S04]  /*0dd0*/  IMAD.MOV.U32 R23, RZ, RZ, R9 ;  /* 0x000000ffff177224 */ /* 0x008fc800078e0009 */
[----:B------:R-:W-:-:S04]  /*0de0*/  IMAD.MOV.U32 R7, RZ, RZ, R29 ;  /* 0x000000ffff077224 */ /* 0x000fc800078e001d */
[----:B------:R-:W-:Y:S02]  /*0df0*/  IMAD.MOV.U32 R22, RZ, RZ, R7 ;  /* 0x000000ffff167224 */ /* 0x000fe400078e0007 */
[----:B------:R-:W-:Y:S01]  /*0e00*/  DSETP.MAX.AND P1, P2, R6, |R8|, PT ;  /* 0x400000080600722a */ /* 0x000fe20003a2f000 */
[----:B----4-:R-:W-:-:S05]  /*0e10*/  IMAD.MOV.U32 R9, RZ, RZ, R11 ;  /* 0x000000ffff097224 */ /* 0x010fca00078e000b */
[----:B0-----:R-:W-:Y:S02]  /*0e20*/  FSEL R27, R22, |R23|, P1 ;  /* 0x40000017161b7208 */ /* 0x001fe40000800000 */
[----:B------:R-:W-:-:S06]  /*0e30*/  SEL R6, R6, R8, P1 ;  /* 0x0000000806067207 */ /* 0x000fcc0000800000 */
[----:B------:R-:W-:-:S05]  /*0e40*/  @P2 LOP3.LUT R27, R23, 0x80000, RZ, 0xfc, !PT ;  /* 0x00080000171b2812 */ /* 0x000fca00078efcff */
[----:B------:R-:W-:-:S04]  /*0e50*/  IMAD.MOV.U32 R7, RZ, RZ, R27 ;  /* 0x000000ffff077224 */ /* 0x000fc800078e001b */
[----:B------:R-:W-:Y:S02]  /*0e60*/  IMAD.MOV.U32 R8, RZ, RZ, R7 ;  /* 0x000000ffff087224 */ /* 0x000fe400078e0007 */
[----:B------:R-:W-:-:S06]  /*0e70*/  DSETP.MAX.AND P1, P2, R6, |R10|, PT ;  /* 0x4000000a0600722a */ /* 0x000fcc0003a2f000 */
[----:B------:R-:W-:Y:S02]  /*0e80*/  FSEL R23, R8, |R9|, P1 ;  /* 0x4000000908177208 */ /* 0x000fe40000800000 */
[----:B------:R-:W-:-:S06]  /*0e90*/  SEL R6, R6, R10, P1 ;  /* 0x0000000a06067207 */ /* 0x000fcc0000800000 */
[----:B------:R-:W-:Y:S01]  /*0ea0*/  @P2 LOP3.LUT R23, R9, 0x80000, RZ, 0xfc, !PT ;  /* 0x0008000009172812 */ /* 0x000fe200078efcff */
[----:B-----5:R-:W-:-:S04]  /*0eb0*/  IMAD.MOV.U32 R9, RZ, RZ, R13 ;  /* 0x000000ffff097224 */ /* 0x020fc800078e000d */
[----:B------:R-:W-:-:S04]  /*0ec0*/  IMAD.MOV.U32 R7, RZ, RZ, R23 ;  /* 0x000000ffff077224 */ /* 0x000fc800078e0017 */
[----:B------:R-:W-:Y:S02]  /*0ed0*/  IMAD.MOV.U32 R8, RZ, RZ, R7 ;  /* 0x000000ffff087224 */ /* 0x000fe400078e0007 */
[----:B------:R-:W-:-:S06]  /*0ee0*/  DSETP.MAX.AND P1, P2, R6, |R12|, PT ;  /* 0x4000000c0600722a */ /* 0x000fcc0003a2f000 */
[----:B------:R-:W-:Y:S02]  /*0ef0*/  FSEL R11, R8, |R9|, P1 ;  /* 0x40000009080b7208 */ /* 0x000fe40000800000 */
[----:B------:R-:W-:-:S06]  /*0f00*/  SEL R6, R6, R12, P1 ;  /* 0x0000000c06067207 */ /* 0x000fcc0000800000 */
[----:B------:R-:W-:Y:S01]  /*0f10*/  @P2 LOP3.LUT R11, R9, 0x80000, RZ, 0xfc, !PT ;  /* 0x00080000090b2812 */ /* 0x000fe200078efcff */
[----:B------:R-:W-:-:S04]  /*0f20*/  IMAD.MOV.U32 R9, RZ, RZ, R15 ;  /* 0x000000ffff097224 */ /* 0x000fc800078e000f */
        /* <DEDUP_REMOVED lines=18> */
[----:B------:R-:W-:Y:S02]  /*1050*/  SEL R6, R6, R18, P1 ;  /* 0x0000001206067207 */ /* 0x000fe40000800000 */
[----:B------:R-:W-:-:S03]  /*1060*/  IADD3 R25, P1, PT, R25, 0x100, RZ ;  /* 0x0000010019197810 */ /* 0x000fc60007f3e0ff */
[----:B------:R-:W-:Y:S01]  /*1070*/  IMAD.MOV.U32 R22, RZ, RZ, R6 ;  /* 0x000000ffff167224 */ /* 0x000fe200078e0006 */
[----:B------:R-:W-:Y:S01]  /*1080*/  @P2 LOP3.LUT R11, R9, 0x80000, RZ, 0xfc, !PT ;  /* 0x00080000090b2812 */ /* 0x000fe200078efcff */
[----:B------:R-:W-:-:S04]  /*1090*/  IMAD.X R4, RZ, RZ, R4, P1 ;  /* 0x000000ffff047224 */ /* 0x000fc800008e0604 */
[----:B------:R-:W-:-:S06]  /*10a0*/  IMAD.MOV.U32 R7, RZ, RZ, R11 ;  /* 0x000000ffff077224 */ /* 0x000fcc00078e000b */
[----:B------:R-:W-:Y:S01]  /*10b0*/  DSETP.MAX.AND P2, P3, R6, |R20|, PT ;  /* 0x400000140600722a */ /* 0x000fe20003b4f000 */
[----:B------:R-:W-:-:S05]  /*10c0*/  IMAD.MOV.U32 R6, RZ, RZ, R21 ;  /* 0x000000ffff067224 */ /* 0x000fca00078e0015 */
[----:B------:R-:W-:Y:S02]  /*10d0*/  SEL R22, R22, R20, P2 ;  /* 0x0000001416167207 */ /* 0x000fe40001000000 */
[----:B------:R-:W-:-:S06]  /*10e0*/  FSEL R23, R7, |R6|, P2 ;  /* 0x4000000607177208 */ /* 0x000fcc0001000000 */
[----:B------:R-:W-:-:S07]  /*10f0*/  @P3 LOP3.LUT R23, R6, 0x80000, RZ, 0xfc, !PT ;  /* 0x0008000006173812 */ /* 0x000fce00078efcff */
.L_x_33:
[----:B------:R-:W-:Y:S05]  /*1100*/  BSYNC.RECONVERGENT B1 ;  /* 0x0000000000017941 */ /* 0x000fea0003800200 */
.L_x_32:
        /* <DEDUP_REMOVED lines=9> */
[----:B------:R3:W5:Y:S01]  /*11a0*/  @P0 LDG.E.64 R6, desc[UR4][R14.64+0x300] ;  /* 0x000300040e060981 */ /* 0x000762000c1e1b00 */
[----:B------:R-:W-:Y:S01]  /*11b0*/  @P0 IMAD.MOV.U32 R3, RZ, RZ, R23 ;  /* 0x000000ffff030224 */ /* 0x000fe200078e0017 */
[----:B--2---:R-:W-:Y:S01]  /*11c0*/  @P0 DSETP.MAX.AND P1, P2, R22, |R12|, PT ;  /* 0x4000000c1600022a */ /* 0x004fe20003a2f000 */
[----:B------:R-:W-:-:S02]  /*11d0*/  @P0 IMAD.MOV.U32 R16, RZ, RZ, R13 ;  /* 0x000000ffff100224 */ /* 0x000fc400078e000d */
[----:B---3--:R-:W-:-:S03]  /*11e0*/  @P0 IMAD.MOV.U32 R14, RZ, RZ, R11 ;  /* 0x000000ffff0e0224 */ /* 0x008fc600078e000b */
[----:B------:R-:W-:Y:S01]  /*11f0*/  @P0 FSEL R17, R3, |R16|, P1 ;  /* 0x4000001003110208 */ /* 0x000fe20000800000 */
[----:B------:R-:W-:Y:S01]  /*1200*/  @P0 IMAD.MOV.U32 R3, RZ, RZ, R22 ;  /* 0x000000ffff030224 */ /* 0x000fe200078e0016 */
[----:B------:R-:W-:-:S04]  /*1210*/  @P0 LOP3.LUT R16, R16, 0x80000, RZ, 0xfc, !PT ;  /* 0x0008000010100812 */ /* 0x000fc800078efcff */
[----:B------:R-:W-:Y:S02]  /*1220*/  @P0 SEL R12, R3, R12, P1 ;  /* 0x0000000c030c0207 */ /* 0x000fe40000800000 */
[----:B------:R-:W-:-:S05]  /*1230*/  @P0 SEL R13, R16, R17, P2 ;  /* 0x00000011100d0207 */ /* 0x000fca0001000000 */
[----:B------:R-:W-:Y:S01]  /*1240*/  @P0 IMAD.MOV.U32 R3, RZ, RZ, R13 ;  /* 0x000000ffff030224 */ /* 0x000fe200078e000d */
[----:B------:R-:W-:-:S06]  /*1250*/  @P0 DSETP.MAX.AND P1, P2, R12, |R10|, PT ;  /* 0x4000000a0c00022a */ /* 0x000fcc0003a2f000 */
[----:B------:R-:W-:Y:S02]  /*1260*/  @P0 FSEL R3, R3, |R14|, P1 ;  /* 0x4000000e03030208 */ /* 0x000fe40000800000 */
[----:B------:R-:W-:Y:S02]  /*1270*/  @P0 LOP3.LUT R14, R14, 0x80000, RZ, 0xfc, !PT ;  /* 0x000800000e0e0812 */ /* 0x000fe400078efcff */
[----:B------:R-:W-:Y:S01]  /*1280*/  @P0 SEL R10, R12, R10, P1 ;  /* 0x0000000a0c0a0207 */ /* 0x000fe20000800000 */
[----:B----4-:R-:W-:Y:S01]  /*1290*/  @P0 IMAD.MOV.U32 R12, RZ, RZ, R9 ;  /* 0x000000ffff0c0224 */ /* 0x010fe200078e0009 */
[----:B------:R-:W-:-:S04]  /*12a0*/  @P0 SEL R11, R14, R3, P2 ;  /* 0x000000030e0b0207 */ /* 0x000fc80001000000 */
[----:B------:R-:W-:Y:S01]  /*12b0*/  @P0 LOP3.LUT R14, R12, 0x80000, RZ, 0xfc, !PT ;  /* 0x000800000c0e0812 */ /* 0x000fe200078efcff */
[----:B------:R-:W-:Y:S01]  /*12c0*/  @P0 IMAD.MOV.U32 R3, RZ, RZ, R11 ;  /* 0x000000ffff030224 */ /* 0x000fe200078e000b */
[----:B------:R-:W-:-:S06]  /*12d0*/  @P0 DSETP.MAX.AND P1, P2, R10, |R8|, PT ;  /* 0x400000080a00022a */ /* 0x000fcc0003a2f000 */
[----:B------:R-:W-:Y:S02]  /*12e0*/  @P0 FSEL R3, R3, |R12|, P1 ;  /* 0x4000000c03030208 */ /* 0x000fe40000800000 */
[----:B------:R-:W-:Y:S02]  /*12f0*/  @P0 SEL R8, R10, R8, P1 ;  /* 0x000000080a080207 */ /* 0x000fe40000800000 */
[----:B------:R-:W-:Y:S02]  /*1300*/  @P0 SEL R9, R14, R3, P2 ;  /* 0x000000030e090207 */ /* 0x000fe40001000000 */
[----:B------:R-:W-:Y:S01]  /*1310*/  LOP3.LUT R3, R5, 0x3, RZ, 0xc0, !PT ;  /* 0x0000000305037812 */ /* 0x000fe200078ec0ff */
[----:B------:R-:W-:Y:S01]  /*1320*/  @P0 IMAD.MOV.U32 R5, RZ, RZ, R8 ;  /* 0x000000ffff050224 */ /* 0x000fe200078e0008 */
[----:B------:R-:W-:Y:S02]  /*1330*/  @P0 IADD3 R25, P2, PT, R25, 0x80, RZ ;  /* 0x0000008019190810 */ /* 0x000fe40007f5e0ff */
[----:B------:R-:W-:Y:S01]  /*1340*/  ISETP.NE.U32.AND P1, PT, R3, RZ, PT ;  /* 0x000000ff0300720c */ /* 0x000fe20003f25070 */
[----:B-----5:R-:W-:Y:S01]  /*1350*/  @P0 DSETP.MAX.AND P3, P4, R8, |R6|, PT ;  /* 0x400000060800022a */ /* 0x020fe20003c6f000 */
[----:B------:R-:W-:-:S02]  /*1360*/  @P0 IMAD.MOV.U32 R8, RZ, RZ, R7 ;  /* 0x000000ffff080224 */ /* 0x000fc400078e0007 */
[----:B------:R-:W-:Y:S01]  /*1370*/  ISETP.NE.AND.EX P1, PT, RZ, RZ, PT, P1 ;  /* 0x000000ffff00720c */ /* 0x000fe20003f25310 */
[----:B------:R-:W-:Y:S02]  /*1380*/  @P0 IMAD.X R4, RZ, RZ, R4, P2 ;  /* 0x000000ffff040224 */ /* 0x000fe400010e0604 */
[----:B------:R-:W-:Y:S02]  /*1390*/  @P0 SEL R22, R5, R6, P3 ;  /* 0x0000000605160207 */ /* 0x000fe40001800000 */
[----:B------:R-:W-:Y:S02]  /*13a0*/  @P0 FSEL R9, R9, |R8|, P3 ;  /* 0x4000000809090208 */ /* 0x000fe40001800000 */
[----:B------:R-:W-:-:S04]  /*13b0*/  @P0 LOP3.LUT R8, R8, 0x80000, RZ, 0xfc, !PT ;  /* 0x0008000008080812 */ /* 0x000fc800078efcff */
[----:B------:R-:W-:Y:S02]  /*13c0*/  @P0 SEL R23, R8, R9, P4 ;  /* 0x0000000908170207 */ /* 0x000fe40002000000 */
[----:B------:R-:W-:Y:S05]  /*13d0*/  @!P1 BRA `(.L_x_28) ;  /* 0x0000000000549947 */ /* 0x000fea0003800000 */
[----:B------:R-:W0:Y:S01]  /*13e0*/  LDCU.64 UR6, c[0x0][0x380] ;  /* 0x00007000ff0677ac */ /* 0x000e220008000a00 */
[----:B------:R-:W-:-:S05]  /*13f0*/  IADD3 R3, P1, PT, RZ, -R3, RZ ;  /* 0x80000003ff037210 */ /* 0x000fca0007f3e0ff */
[----:B------:R-:W-:Y:S01]  /*1400*/  IMAD.X R6, RZ, RZ, -0x1, P1 ;  /* 0xffffffffff067424 */ /* 0x000fe200008e06ff */
[----:B0-----:R-:W-:-:S04]  /*1410*/  LEA R7, P0, R25, UR6, 0x3 ;  /* 0x0000000619077c11 */ /* 0x001fc8000f8018ff */
[----:B------:R-:W-:-:S09]  /*1420*/  LEA.HI.X R8, R25, UR7, R4, 0x3, P0 ;  /* 0x0000000719087c11 */ /* 0x000fd200080f1c04 */
.L_x_34:
[----:B------:R-:W-:Y:S02]  /*1430*/  IMAD.MOV.U32 R4, RZ, RZ, R7 ;  /* 0x000000ffff047224 */ /* 0x000fe400078e0007 */
[----:B------:R-:W-:-:S06]  /*1440*/  IMAD.MOV.U32 R5, RZ, RZ, R8 ;  /* 0x000000ffff057224 */ /* 0x000fcc00078e0008 */
[----:B------:R-:W2:Y:S01]  /*1450*/  LDG.E.64 R4, desc[UR4][R4.64] ;  /* 0x0000000404047981 */ /* 0x000ea2000c1e1b00 */
[----:B------:R-:W-:Y:S01]  /*1460*/  IADD3 R3, P0, PT, R3, 0x1, RZ ;  /* 0x0000000103037810 */ /* 0x000fe20007f1e0ff */
[----:B------:R-:W-:Y:S01]  /*1470*/  IMAD.MOV.U32 R10, RZ, RZ, R23 ;  /* 0x000000ffff0a7224 */ /* 0x000fe200078e0017 */
[----:B------:R-:W-:-:S03]  /*1480*/  IADD3 R7, P1, PT, R7, 0x100, RZ ;  /* 0x0000010007077810 */ /* 0x000fc60007f3e0ff */
[----:B------:R-:W-:Y:S01]  /*1490*/  IMAD.X R6, RZ, RZ, R6, P0 ;  /* 0x000000ffff067224 */ /* 0x000fe200000e0606 */
[----:B------:R-:W-:Y:S01]  /*14a0*/  ISETP.NE.U32.AND P0, PT, R3, RZ, PT ;  /* 0x000000ff0300720c */ /* 0x000fe20003f05070 */
[----:B------:R-:W-:-:S03]  /*14b0*/  IMAD.X R8, RZ, RZ, R8, P1 ;  /* 0x000000ffff087224 */ /* 0x000fc600008e0608 */
[----:B------:R-:W-:Y:S01]  /*14c0*/  ISETP.NE.AND.EX P0, PT, R6, RZ, PT, P0 ;  /* 0x000000ff0600720c */ /* 0x000fe20003f05300 */
[----:B--2---:R-:W-:Y:S01]  /*14d0*/  DSETP.MAX.AND P2, P3, |R4|, R22, PT ;  /* 0x000000160400722a */ /* 0x004fe20003b4f200 */
[----:B------:R-:W-:-:S05]  /*14e0*/  IMAD.MOV.U32 R9, RZ, RZ, R5 ;  /* 0x000000ffff097224 */ /* 0x000fca00078e0005 */
[----:B------:R-:W-:Y:S02]  /*14f0*/  FSEL R23, |R9|, R10, P2 ;  /* 0x0000000a09177208 */ /* 0x000fe40001000200 */
[----:B------:R-:W-:-:S06]  /*1500*/  SEL R22, R4, R22, P2 ;  /* 0x0000001604167207 */ /* 0x000fcc0001000000 */
[----:B------:R-:W-:Y:S01]  /*1510*/  @P3 LOP3.LUT R23, R10, 0x80000, RZ, 0xfc, !PT ;  /* 0x000800000a173812 */ /* 0x000fe200078efcff */
[----:B------:R-:W-:Y:S06]  /*1520*/  @P0 BRA `(.L_x_34) ;  /* 0xfffffffc00c00947 */ /* 0x000fec000383ffff */
.L_x_28:
[----:B------:R-:W-:Y:S05]  /*1530*/  BSYNC.RECONVERGENT B0 ;  /* 0x0000000000007941 */ /* 0x000fea0003800200 */
.L_x_27:
        /* <DEDUP_REMOVED lines=9> */
[----:B------:R-:W-:Y:S02]  /*15d0*/  SHFL.DOWN PT, R6, R4, 0x8, 0x1f ;  /* 0x09001f0004067f89 */ /* 0x000fe400000e0000 */
[----:B------:R-:W-:-:S04]  /*15e0*/  IMAD.MOV.U32 R5, RZ, RZ, R7 ;  /* 0x000000ffff057224 */ /* 0x000fc800078e0007 */
[----:B------:R-:W-:Y:S01]  /*15f0*/  IMAD.MOV.U32 R3, RZ, RZ, R5 ;  /* 0x000000ffff037224 */ /* 0x000fe200078e0005 */
[----:B------:R-:W0:Y:S02]  /*1600*/  SHFL.DOWN PT, R7, R5, 0x8, 0x1f ;  /* 0x09001f0005077f89 */ /* 0x000e2400000e0000 */
[----:B0-----:R-:W-:Y:S01]  /*1610*/  DSETP.MAX.AND P0, P1, R4, R6, PT ;  /* 0x000000060400722a */ /* 0x001fe2000390f000 */
[----:B------:R-:W-:-:S05]  /*1620*/  IMAD.MOV.U32 R8, RZ, RZ, R7 ;  /* 0x000000ffff087224 */ /* 0x000fca00078e0007 */
[----:B------:R-:W-:Y:S02]  /*1630*/  FSEL R3, R3, R8, P0 ;  /* 0x0000000803037208 */ /* 0x000fe40000000000 */
[----:B------:R-:W-:-:S05]  /*1640*/  SEL R6, R4, R6, P0 ;  /* 0x0000000604067207 */ /* 0x000fca0000000000 */
[----:B------:R-:W-:Y:S01]  /*1650*/  IMAD.MOV.U32 R4, RZ, RZ, R6 ;  /* 0x000000ffff047224 */ /* 0x000fe200078e0006 */
[----:B------:R-:W-:Y:S02]  /*1660*/  @P1 LOP3.LUT R3, R8, 0x80000, RZ, 0xfc, !PT ;  /* 0x0008000008031812 */ /* 0x000fe400078efcff */
[----:B------:R-:W-:Y:S03]  /*1670*/  SHFL.DOWN PT, R8, R6, 0x4, 0x1f ;  /* 0x08801f0006087f89 */ /* 0x000fe600000e0000 */
        /* <DEDUP_REMOVED lines=23> */
[----:B0-----:R-:W-:-:S03]  /*17f0*/  IMAD.MOV.U32 R6, RZ, RZ, R9 ;  /* 0x000000ffff067224 */ /* 0x001fc600078e0009 */
[----:B------:R-:W-:Y:S02]  /*1800*/  SEL R4, R4, R8, P1 ;  /* 0x0000000804047207 */ /* 0x000fe40000800000 */
[----:B------:R-:W-:-:S06]  /*1810*/  FSEL R5, R7, R6, P1 ;  /* 0x0000000607057208 */ /* 0x000fcc0000800000 */
[----:B------:R-:W-:Y:S02]  /*1820*/  @P2 LOP3.LUT R5, R6, 0x80000, RZ, 0xfc, !PT ;  /* 0x0008000006052812 */ /* 0x000fe400078efcff */
[----:B---3--:R-:W-:-:S05]  /*1830*/  LEA R2, P0, R0, UR6, 0x3 ;  /* 0x0000000600027c11 */ /* 0x008fca000f8018ff */
[----:B------:R-:W-:-:S05]  /*1840*/  IMAD.X R3, RZ, RZ, UR7, P0 ;  /* 0x00000007ff037e24 */ /* 0x000fca00080e06ff */
[----:B------:R-:W-:Y:S01]  /*1850*/  STG.E.64 desc[UR4][R2.64], R4 ;  /* 0x0000000402007986 */ /* 0x000fe2000c101b04 */
[----:B------:R-:W-:Y:S05]  /*1860*/  EXIT ;  /* 0x000000000000794d */ /* 0x000fea0003800000 */
.L_x_35:
        /* <DEDUP_REMOVED lines=9> */
.L_x_112:


//--------------------- .text.max_abs_row_elementwise_kernel --------------------------
	.section	.text.max_abs_row_elementwise_kernel,"ax",@progbits
	.align	128
        .global         max_abs_row_elementwise_kernel
        .type           max_abs_row_elementwise_kernel,@function
        .size           max_abs_row_elementwise_kernel,(.L_x_113 - max_abs_row_elementwise_kernel)
        .other          max_abs_row_elementwise_kernel,@"STO_CUDA_ENTRY STV_DEFAULT"
max_abs_row_elementwise_kernel:
.text.max_abs_row_elementwise_kernel:
        /* <DEDUP_REMOVED lines=22> */
.L_x_36:
        /* <DEDUP_REMOVED lines=10> */
.L_x_113:


//--------------------- .text.replace_inf_with_zero --------------------------
	.section	.text.replace_inf_with_zero,"ax",@progbits
	.align	128
        .global         replace_inf_with_zero
        .type           replace_inf_with_zero,@function
        .size           replace_inf_with_zero,(.L_x_114 - replace_inf_with_zero)
        .other          replace_inf_with_zero,@"STO_CUDA_ENTRY STV_DEFAULT"
replace_inf_with_zero:
.text.replace_inf_with_zero:
        /* <DEDUP_REMOVED lines=10> */
[----:B------:R-:W-:Y:S01]  /*00a0*/  IMAD.SHL.U32 R4, R0, 0x8, RZ ;  /* 0x0000000800047824 */ /* 0x000fe200078e00ff */
[----:B------:R-:W-:Y:S01]  /*00b0*/  SHF.R.U32.HI R0, RZ, 0x1d, R0 ;  /* 0x0000001dff007819 */ /* 0x000fe20000011600 */
[----:B------:R-:W1:Y:S03]  /*00c0*/  LDCU.64 UR4, c[0x0][0x358] ;  /* 0x00006b00ff0477ac */ /* 0x000e660008000a00 */
[----:B0-----:R-:W-:-:S04]  /*00d0*/  IADD3 R2, P0, PT, R4, UR8, RZ ;  /* 0x0000000804027c10 */ /* 0x001fc8000ff1e0ff */
[----:B------:R-:W-:-:S05]  /*00e0*/  IADD3.X R3, PT, PT, R0, UR9, RZ, P0, !PT ;  /* 0x0000000900037c10 */ /* 0x000fca00087fe4ff */
[----:B-1----:R-:W2:Y:S01]  /*00f0*/  LDG.E.64 R6, desc[UR4][R2.64] ;  /* 0x0000000402067981 */ /* 0x002ea2000c1e1b00 */
[----:B------:R-:W-:-:S04]  /*0100*/  IADD3 R4, P1, PT, R4, UR10, RZ ;  /* 0x0000000a04047c10 */ /* 0x000fc8000ff3e0ff */
[----:B------:R-:W-:Y:S01]  /*0110*/  IADD3.X R5, PT, PT, R0, UR11, RZ, P1, !PT ;  /* 0x0000000b00057c10 */ /* 0x000fe20008ffe4ff */
[----:B--2---:R-:W-:-:S06]  /*0120*/  DSETP.NEU.AND P0, PT, R6, -INF , PT ;  /* 0xfff000000600742a */ /* 0x004fcc0003f0d000 */
[----:B------:R-:W-:Y:S02]  /*0130*/  FSEL R8, R6, RZ, P0 ;  /* 0x000000ff06087208 */ /* 0x000fe40000000000 */
[----:B------:R-:W-:-:S05]  /*0140*/  FSEL R9, R7, RZ, P0 ;  /* 0x000000ff07097208 */ /* 0x000fca0000000000 */
[----:B------:R-:W-:Y:S04]  /*0150*/  STG.E.64 desc[UR4][R2.64], R8 ;  /* 0x0000000802007986 */ /* 0x000fe8000c101b04 */
[----:B------:R-:W2:Y:S02]  /*0160*/  LDG.E.64 R6, desc[UR4][R4.64] ;  /* 0x0000000404067981 */ /* 0x000ea4000c1e1b00 */
[----:B--2---:R-:W-:-:S06]  /*0170*/  DSETP.NEU.AND P0, PT, R6, +INF , PT ;  /* 0x7ff000000600742a */ /* 0x004fcc0003f0d000 */
[----:B------:R-:W-:Y:S02]  /*0180*/  FSEL R6, R6, RZ, P0 ;  /* 0x000000ff06067208 */ /* 0x000fe40000000000 */
[----:B------:R-:W-:-:S05]  /*0190*/  FSEL R7, R7, RZ, P0 ;  /* 0x000000ff07077208 */ /* 0x000fca0000000000 */
[----:B------:R-:W-:Y:S01]  /*01a0*/  STG.E.64 desc[UR4][R4.64], R6 ;  /* 0x0000000604007986 */ /* 0x000fe2000c101b04 */
[----:B------:R-:W-:Y:S05]  /*01b0*/  EXIT ;  /* 0x000000000000794d */ /* 0x000fea0003800000 */
.L_x_37:
        /* <DEDUP_REMOVED lines=12> */
.L_x_114:


//--------------------- .text.rescale_csr         --------------------------
	.section	.text.rescale_csr,"ax",@progbits
	.align	128
        .global         rescale_csr
        .type           rescale_csr,@function
        .size           rescale_csr,(.L_x_102 - rescale_csr)
        .other          rescale_csr,@"STO_CUDA_ENTRY STV_DEFAULT"
rescale_csr:
.text.rescale_csr:
[----:B------:R-:W-:Y:S01]  /*0000*/  LDC R1, c[0x0][0x37c] ;  /* 0x0000df00ff017b82 */ /* 0x000fe20000000800 */
[----:B------:R-:W0:Y:S01]  /*0010*/  LDCU.64 UR6, c[0x0][0x3a8] ;  /* 0x00007500ff0677ac */ /* 0x000e220008000a00 */
[----:B------:R-:W0:Y:S01]  /*0020*/  LDCU.64 UR4, c[0x0][0x388] ;  /* 0x00007100ff0477ac */ /* 0x000e220008000a00 */
[----:B------:R-:W1:Y:S01]  /*0030*/  LDCU.64 UR8, c[0x0][0x358] ;  /* 0x00006b00ff0877ac */ /* 0x000e620008000a00 */
[----:B0-----:R-:W-:-:S04]  /*0040*/  ULEA UR4, UP0, UR6, UR4, 0x2 ;  /* 0x0000000406047291 */ /* 0x001fc8000f8010ff */
[----:B------:R-:W-:Y:S02]  /*0050*/  ULEA.HI.X UR5, UR6, UR5, UR7, 0x2, UP0 ;  /* 0x0000000506057291 */ /* 0x000fe400080f1407 */
[----:B------:R-:W-:-:S04]  /*0060*/  IMAD.U32 R2, RZ, RZ, UR4 ;  /* 0x00000004ff027e24 */ /* 0x000fc8000f8e00ff */
[----:B------:R-:W-:-:S05]  /*0070*/  IMAD.U32 R3, RZ, RZ, UR5 ;  /* 0x00000005ff037e24 */ /* 0x000fca000f8e00ff */
[----:B-1----:R-:W2:Y:S01]  /*0080*/  LDG.E R2, desc[UR8][R2.64] ;  /* 0x0000000802027981 */ /* 0x002ea2000c1e1900 */
[----:B------:R-:W0:Y:S01]  /*0090*/  S2UR UR4, SR_CTAID.X ;  /* 0x00000000000479c3 */ /* 0x000e220000002500 */
[----:B------:R-:W0:Y:S07]  /*00a0*/  S2R R5, SR_TID.X ;  /* 0x0000000000057919 */ /* 0x000e2e0000002100 */
[----:B------:R-:W0:Y:S02]  /*00b0*/  LDC R0, c[0x0][0x360] ;  /* 0x0000d800ff007b82 */ /* 0x000e240000000800 */
[----:B0-----:R-:W-:-:S02]  /*00c0*/  IMAD R0, R0, UR4, R5 ;  /* 0x0000000400007c24 */ /* 0x001fc4000f8e0205 */
[----:B--2---:R-:W-:-:S05]  /*00d0*/  VIADD R5, R2, 0xffffffff ;  /* 0xffffffff02057836 */ /* 0x004fca0000000000 */
[----:B------:R-:W-:Y:S02]  /*00e0*/  ISETP.GE.U32.AND P0, PT, R0, R5, PT ;  /* 0x000000050000720c */ /* 0x000fe40003f06070 */
[----:B------:R-:W-:-:S04]  /*00f0*/  SHF.R.S32.HI R5, RZ, 0x1f, R5 ;  /* 0x0000001fff057819 */ /* 0x000fc80000011405 */
[----:B------:R-:W-:-:S13]  /*0100*/  ISETP.GE.AND.EX P0, PT, RZ, R5, PT, P0 ;  /* 0x00000005ff00720c */ /* 0x000fda0003f06300 */
[----:B------:R-:W-:Y:S05]  /*0110*/  @P0 EXIT ;  /* 0x000000000000094d */ /* 0x000fea0003800000 */
[----:B------:R-:W-:Y:S01]  /*0120*/  UISETP.GE.U32.AND UP0, UPT, UR6, 0x1, UPT ;  /* 0x000000010600788c */ /* 0x000fe2000bf06070 */
[----:B------:R-:W-:-:S03]  /*0130*/  CS2R R12, SRZ ;  /* 0x00000000000c7805 */ /* 0x000fc6000001ff00 */
[----:B------:R-:W-:-:S09]  /*0140*/  UISETP.GE.AND.EX UP0, UPT, UR7, URZ, UPT, UP0 ;  /* 0x000000ff0700728c */ /* 0x000fd2000bf06300 */
[----:B------:R-:W-:Y:S05]  /*0150*/  BRA.U !UP0, `(.L_x_38) ;  /* 0x0000000108b47547 */ /* 0x000fea000b800000 */
[----:B------:R-:W-:Y:S01]  /*0160*/  UIADD3 UR4, UP0, UPT, UR6, -0x1, URZ ;  /* 0xffffffff06047890 */ /* 0x000fe2000ff1e0ff */
[----:B------:R-:W-:Y:S01]  /*0170*/  BSSY.RECONVERGENT B0, `(.L_x_38) ;  /* 0x000002b000007945 */ /* 0x000fe20003800200 */
[----:B------:R-:W-:Y:S01]  /*0180*/  CS2R R6, SRZ ;  /* 0x0000000000067805 */ /* 0x000fe2000001ff00 */
[----:B------:R-:W0:Y:S03]  /*0190*/  LDCU.64 UR10, c[0x0][0x388] ;  /* 0x00007100ff0a77ac */ /* 0x000e260008000a00 */
[----:B------:R-:W-:Y:S01]  /*01a0*/  IMAD.U32 R8, RZ, RZ, UR4 ;  /* 0x00000004ff087e24 */ /* 0x000fe2000f8e00ff */
[----:B------:R-:W-:-:S06]  /*01b0*/  UIADD3.X UR5, UPT, UPT, UR7, -0x1, URZ, UP0, !UPT ;  /* 0xffffffff07057890 */ /* 0x000fcc00087fe4ff */
[----:B------:R-:W-:-:S07]  /*01c0*/  IMAD.U32 R9, RZ, RZ, UR5 ;  /* 0x00000005ff097e24 */ /* 0x000fce000f8e00ff */
.L_x_42:
        /* <DEDUP_REMOVED lines=8> */
[----:B0-----:R-:W-:-:S04]  /*0250*/  LEA R2, P0, R12, UR10, 0x2 ;  /* 0x0000000a0c027c11 */ /* 0x001fc8000f8010ff */
[----:B------:R-:W-:-:S05]  /*0260*/  LEA.HI.X R3, R12, UR11, R13, 0x2, P0 ;  /* 0x0000000b0c037c11 */ /* 0x000fca00080f140d */
[----:B------:R-:W2:Y:S01]  /*0270*/  LDG.E R4, desc[UR8][R2.64] ;  /* 0x0000000802047981 */ /* 0x000ea2000c1e1900 */
[----:B------:R-:W-:Y:S01]  /*0280*/  BSSY.RELIABLE B1, `(.L_x_39) ;  /* 0x000000d000017945 */ /* 0x000fe20003800100 */
[----:B--2---:R-:W-:-:S05]  /*0290*/  VIADD R5, R4, 0xffffffff ;  /* 0xffffffff04057836 */ /* 0x004fca0000000000 */
[----:B------:R-:W-:Y:S02]  /*02a0*/  ISETP.GE.U32.AND P0, PT, R0, R5, PT ;  /* 0x000000050000720c */ /* 0x000fe40003f06070 */
[----:B------:R-:W-:-:S04]  /*02b0*/  SHF.R.S32.HI R5, RZ, 0x1f, R5 ;  /* 0x0000001fff057819 */ /* 0x000fc80000011405 */
[----:B------:R-:W-:-:S13]  /*02c0*/  ISETP.GE.AND.EX P0, PT, RZ, R5, PT, P0 ;  /* 0x00000005ff00720c */ /* 0x000fda0003f06300 */
[----:B------:R-:W-:Y:S05]  /*02d0*/  @!P0 BRA `(.L_x_40) ;  /* 0x00000000001c8947 */ /* 0x000fea0003800000 */
[----:B------:R-:W2:Y:S02]  /*02e0*/  LDG.E R2, desc[UR8][R2.64+0x4] ;  /* 0x0000040802027981 */ /* 0x000ea4000c1e1900 */
[----:B--2---:R-:W-:-:S05]  /*02f0*/  VIADD R5, R2, 0xffffffff ;  /* 0xffffffff02057836 */ /* 0x004fca0000000000 */
[----:B------:R-:W-:Y:S02]  /*0300*/  ISETP.GE.U32.AND P1, PT, R0, R5, PT ;  /* 0x000000050000720c */ /* 0x000fe40003f26070 */
[----:B------:R-:W-:-:S04]  /*0310*/  SHF.R.S32.HI R5, RZ, 0x1f, R5 ;  /* 0x0000001fff057819 */ /* 0x000fc80000011405 */
[----:B------:R-:W-:-:S13]  /*0320*/  ISETP.GE.AND.EX P1, PT, RZ, R5, PT, P1 ;  /* 0x00000005ff00720c */ /* 0x000fda0003f26310 */
[----:B------:R-:W-:Y:S05]  /*0330*/  @!P1 BREAK.RELIABLE B1 ;  /* 0x0000000000019942 */ /* 0x000fea0003800100 */
[----:B------:R-:W-:Y:S05]  /*0340*/  @!P1 BRA `(.L_x_41) ;  /* 0x0000000000349947 */ /* 0x000fea0003800000 */
.L_x_40:
[----:B------:R-:W-:Y:S05]  /*0350*/  BSYNC.RELIABLE B1 ;  /* 0x0000000000017941 */ /* 0x000fea0003800100 */
.L_x_39:
[C---:B------:R-:W-:Y:S02]  /*0360*/  IADD3 R2, P2, PT, R12.reuse, 0x1, RZ ;  /* 0x000000010c027810 */ /* 0x040fe40007f5e0ff */
[----:B------:R-:W-:Y:S02]  /*0370*/  IADD3 R3, P1, PT, R12, -0x1, RZ ;  /* 0xffffffff0c037810 */ /* 0x000fe40007f3e0ff */
[----:B------:R-:W-:Y:S01]  /*0380*/  SEL R7, R7, R2, !P0 ;  /* 0x0000000207077207 */ /* 0x000fe20004000000 */
[----:B------:R-:W-:Y:S01]  /*0390*/  IMAD.X R2, RZ, RZ, R13, P2 ;  /* 0x000000ffff027224 */ /* 0x000fe200010e060d */
[----:B------:R-:W-:Y:S02]  /*03a0*/  IADD3.X R4, PT, PT, R13, -0x1, RZ, P1, !PT ;  /* 0xffffffff0d047810 */ /* 0x000fe40000ffe4ff */
[----:B------:R-:W-:Y:S02]  /*03b0*/  SEL R8, R3, R8, !P0 ;  /* 0x0000000803087207 */ /* 0x000fe40004000000 */
[----:B------:R-:W-:-:S02]  /*03c0*/  SEL R6, R6, R2, !P0 ;  /* 0x0000000206067207 */ /* 0x000fc40004000000 */
[----:B------:R-:W-:Y:S02]  /*03d0*/  SEL R9, R4, R9, !P0 ;  /* 0x0000000904097207 */ /* 0x000fe40004000000 */
[----:B------:R-:W-:-:S04]  /*03e0*/  ISETP.GT.U32.AND P0, PT, R7, R8, PT ;  /* 0x000000080700720c */ /* 0x000fc80003f04070 */
[----:B------:R-:W-:-:S13]  /*03f0*/  ISETP.GT.AND.EX P0, PT, R6, R9, PT, P0 ;  /* 0x000000090600720c */ /* 0x000fda0003f04300 */
[----:B------:R-:W-:Y:S05]  /*0400*/  @!P0 BRA `(.L_x_42) ;  /* 0xfffffffc00708947 */ /* 0x000fea000383ffff */
[----:B------:R-:W-:-:S07]  /*0410*/  CS2R R12, SRZ ;  /* 0x00000000000c7805 */ /* 0x000fce000001ff00 */
.L_x_41:
[----:B------:R-:W-:Y:S05]  /*0420*/  BSYNC.RECONVERGENT B0 ;  /* 0x0000000000007941 */ /* 0x000fea0003800200 */
.L_x_38:
[----:B------:R-:W0:Y:S01]  /*0430*/  LDCU.128 UR4, c[0x0][0x390] ;  /* 0x00007200ff0477ac */ /* 0x000e220008000c00 */
[----:B------:R-:W1:Y:S01]  /*0440*/  LDC.64 R2, c[0x0][0x3a0] ;  /* 0x0000e800ff027b82 */ /* 0x000e620000000a00 */
[----:B0-----:R-:W-:-:S04]  /*0450*/  LEA R10, P0, R0, UR4, 0x2 ;  /* 0x00000004000a7c11 */ /* 0x001fc8000f8010ff */
[----:B------:R-:W-:Y:S01]  /*0460*/  LEA.HI.X R11, R0, UR5, RZ, 0x2, P0 ;  /* 0x00000005000b7c11 */ /* 0x000fe200080f14ff */
[----:B------:R-:W0:Y:S05]  /*0470*/  LDCU.64 UR4, c[0x0][0x380] ;  /* 0x00007000ff0477ac */ /* 0x000e2a0008000a00 */
[----:B------:R-:W1:Y:S01]  /*0480*/  LDG.E R11, desc[UR8][R10.64] ;  /* 0x000000080a0b7981 */ /* 0x000e62000c1e1900 */
[----:B------:R-:W-:-:S04]  /*0490*/  LEA R14, P0, R12, UR6, 0x3 ;  /* 0x000000060c0e7c11 */ /* 0x000fc8000f8018ff */
[----:B------:R-:W-:-:S05]  /*04a0*/  LEA.HI.X R15, R12, UR7, R13, 0x3, P0 ;  /* 0x000000070c0f7c11 */ /* 0x000fca00080f1c0d */
[----:B------:R-:W2:Y:S01]  /*04b0*/  LDG.E.64 R6, desc[UR8][R14.64] ;  /* 0x000000080e067981 */ /* 0x000ea2000c1e1b00 */
[----:B0-----:R-:W-:-:S04]  /*04c0*/  LEA R4, P0, R0, UR4, 0x3 ;  /* 0x0000000400047c11 */ /* 0x001fc8000f8018ff */
[----:B------:R-:W-:-:S05]  /*04d0*/  LEA.HI.X R5, R0, UR5, RZ, 0x3, P0 ;  /* 0x0000000500057c11 */ /* 0x000fca00080f1cff */
[----:B------:R-:W3:Y:S01]  /*04e0*/  LDG.E.64 R8, desc[UR8][R4.64] ;  /* 0x0000000804087981 */ /* 0x000ee2000c1e1b00 */
[----:B-1----:R-:W-:-:S06]  /*04f0*/  IMAD.WIDE R2, R11, 0x8, R2 ;  /* 0x000000080b027825 */ /* 0x002fcc00078e0202 */
[----:B------:R-:W2:Y:S01]  /*0500*/  LDG.E.64 R2, desc[UR8][R2.64+-0x8] ;  /* 0xfffff80802027981 */ /* 0x000ea2000c1e1b00 */
[----:B------:R-:W-:Y:S01]  /*0510*/  IMAD.MOV.U32 R10, RZ, RZ, 0x1 ;  /* 0x00000001ff0a7424 */ /* 0x000fe200078e00ff */
[----:B------:R-:W-:Y:S01]  /*0520*/  BSSY.RECONVERGENT B0, `(.L_x_43) ;  /* 0x0000013000007945 */ /* 0x000fe20003800200 */
[----:B---3--:R-:W-:Y:S01]  /*0530*/  FSETP.GEU.AND P1, PT, |R9|, 6.5827683646048100446e-37, PT ;  /* 0x036000000900780b */ /* 0x008fe20003f2e200 */
[----:B--2---:R-:W-:-:S06]  /*0540*/  DMUL R6, R6, R2 ;  /* 0x0000000206067228 */ /* 0x004fcc0000000000 */
[----:B------:R-:W0:Y:S02]  /*0550*/  MUFU.RCP64H R11, R7 ;  /* 0x00000007000b7308 */ /* 0x000e240000001800 */
[----:B0-----:R-:W-:-:S08]  /*0560*/  DFMA R12, -R6, R10, 1 ;  /* 0x3ff00000060c742b */ /* 0x001fd0000000010a */
[----:B------:R-:W-:-:S08]  /*0570*/  DFMA R12, R12, R12, R12 ;  /* 0x0000000c0c0c722b */ /* 0x000fd0000000000c */
[----:B------:R-:W-:-:S08]  /*0580*/  DFMA R12, R10, R12, R10 ;  /* 0x0000000c0a0c722b */ /* 0x000fd0000000000a */
[----:B------:R-:W-:-:S08]  /*0590*/  DFMA R2, -R6, R12, 1 ;  /* 0x3ff000000602742b */ /* 0x000fd0000000010c */
[----:B------:R-:W-:-:S08]  /*05a0*/  DFMA R2, R12, R2, R12 ;  /* 0x000000020c02722b */ /* 0x000fd0000000000c */
[----:B------:R-:W-:-:S08]  /*05b0*/  DMUL R10, R8, R2 ;  /* 0x00000002080a7228 */ /* 0x000fd00000000000 */
[----:B------:R-:W-:-:S08]  /*05c0*/  DFMA R12, -R6, R10, R8 ;  /* 0x0000000a060c722b */ /* 0x000fd00000000108 */
[----:B------:R-:W-:-:S10]  /*05d0*/  DFMA R2, R2, R12, R10 ;  /* 0x0000000c0202722b */ /* 0x000fd4000000000a */
[----:B------:R-:W-:-:S05]  /*05e0*/  FFMA R0, RZ, R7, R3 ;  /* 0x00000007ff007223 */ /* 0x000fca0000000003 */
[----:B------:R-:W-:-:S13]  /*05f0*/  FSETP.GT.AND P0, PT, |R0|, 1.469367938527859385e-39, PT ;  /* 0x001000000000780b */ /* 0x000fda0003f04200 */
[----:B------:R-:W-:Y:S05]  /*0600*/  @P0 BRA P1, `(.L_x_44) ;  /* 0x0000000000100947 */ /* 0x000fea0000800000 */
[----:B------:R-:W-:-:S07]  /*0610*/  MOV R0, 0x630 ;  /* 0x0000063000007802 */ /* 0x000fce0000000f00 */
[----:B------:R-:W-:Y:S05]  /*0620*/  CALL.REL.NOINC `($__internal_0_$__cuda_sm20_div_rn_f64_full) ;  /* 0x0000000000147944 */ /* 0x000fea0003c00000 */
[----:B------:R-:W-:Y:S02]  /*0630*/  IMAD.MOV.U32 R2, RZ, RZ, R12 ;  /* 0x000000ffff027224 */ /* 0x000fe400078e000c */
[----:B------:R-:W-:-:S07]  /*0640*/  IMAD.MOV.U32 R3, RZ, RZ, R13 ;  /* 0x000000ffff037224 */ /* 0x000fce00078e000d */
.L_x_44:
[----:B------:R-:W-:Y:S05]  /*0650*/  BSYNC.RECONVERGENT B0 ;  /* 0x0000000000007941 */ /* 0x000fea0003800200 */
.L_x_43:
[----:B------:R-:W-:Y:S01]  /*0660*/  STG.E.64 desc[UR8][R4.64], R2 ;  /* 0x0000000204007986 */ /* 0x000fe2000c101b08 */
[----:B------:R-:W-:Y:S05]  /*0670*/  EXIT ;  /* 0x000000000000794d */ /* 0x000fea0003800000 */
        .weak           $__internal_0_$__cuda_sm20_div_rn_f64_full
        .type           $__internal_0_$__cuda_sm20_div_rn_f64_full,@function
        .size           $__internal_0_$__cuda_sm20_div_rn_f64_full,(.L_x_102 - $__internal_0_$__cuda_sm20_div_rn_f64_full)
$__internal_0_$__cuda_sm20_div_rn_f64_full:
[C---:B------:R-:W-:Y:S01]  /*0680*/  FSETP.GEU.AND P0, PT, |R7|.reuse, 1.469367938527859385e-39, PT ;  /* 0x001000000700780b */ /* 0x040fe20003f0e200 */
[----:B------:R-:W-:Y:S01]  /*0690*/  IMAD.MOV.U32 R16, RZ, RZ, 0x1 ;  /* 0x00000001ff107424 */ /* 0x000fe200078e00ff */
[----:B------:R-:W-:Y:S01]  /*06a0*/  LOP3.LUT R2, R7, 0x800fffff, RZ, 0xc0, !PT ;  /* 0x800fffff07027812 */ /* 0x000fe200078ec0ff */
[----:B------:R-:W-:Y:S01]  /*06b0*/  BSSY.RECONVERGENT B1, `(.L_x_45) ;  /* 0x0000055000017945 */ /* 0x000fe20003800200 */
[C---:B------:R-:W-:Y:S02]  /*06c0*/  FSETP.GEU.AND P2, PT, |R9|.reuse, 1.469367938527859385e-39, PT ;  /* 0x001000000900780b */ /* 0x040fe40003f4e200 */
[----:B------:R-:W-:Y:S01]  /*06d0*/  LOP3.LUT R3, R2, 0x3ff00000, RZ, 0xfc, !PT ;  /* 0x3ff0000002037812 */ /* 0x000fe200078efcff */
[----:B------:R-:W-:Y:S01]  /*06e0*/  IMAD.MOV.U32 R2, RZ, RZ, R6 ;  /* 0x000000ffff027224 */ /* 0x000fe200078e0006 */
[----:B------:R-:W-:Y:S02]  /*06f0*/  LOP3.LUT R12, R9, 0x7ff00000, RZ, 0xc0, !PT ;  /* 0x7ff00000090c7812 */ /* 0x000fe400078ec0ff */
[----:B------:R-:W-:-:S03]  /*0700*/  LOP3.LUT R15, R7, 0x7ff00000, RZ, 0xc0, !PT ;  /* 0x7ff00000070f7812 */ /* 0x000fc600078ec0ff */
[----:B------:R-:W-:Y:S01]  /*0710*/  @!P0 DMUL R2, R6, 8.98846567431157953865e+307 ;  /* 0x7fe0000006028828 */ /* 0x000fe20000000000 */
[----:B------:R-:W-:-:S03]  /*0720*/  ISETP.GE.U32.AND P1, PT, R12, R15, PT ;  /* 0x0000000f0c00720c */ /* 0x000fc60003f26070 */
[----:B------:R-:W-:Y:S01]  /*0730*/  @!P2 LOP3.LUT R13, R7, 0x7ff00000, RZ, 0xc0, !PT ;  /* 0x7ff00000070da812 */ /* 0x000fe200078ec0ff */
[----:B------:R-:W-:Y:S01]  /*0740*/  @!P2 IMAD.MOV.U32 R18, RZ, RZ, RZ ;  /* 0x000000ffff12a224 */ /* 0x000fe200078e00ff */
[----:B------:R-:W0:Y:S02]  /*0750*/  MUFU.RCP64H R17, R3 ;  /* 0x0000000300117308 */ /* 0x000e240000001800 */
[----:B------:R-:W-:Y:S01]  /*0760*/  @!P2 ISETP.GE.U32.AND P3, PT, R12, R13, PT ;  /* 0x0000000d0c00a20c */ /* 0x000fe20003f66070 */
[----:B------:R-:W-:-:S05]  /*0770*/  IMAD.MOV.U32 R13, RZ, RZ, 0x1ca00000 ;  /* 0x1ca00000ff0d7424 */ /* 0x000fca00078e00ff */
[----:B------:R-:W-:-:S04]  /*0780*/  @!P2 SEL R19, R13, 0x63400000, !P3 ;  /* 0x634000000d13a807 */ /* 0x000fc80005800000 */
[----:B------:R-:W-:-:S04]  /*0790*/  @!P2 LOP3.LUT R19, R19, 0x80000000, R9, 0xf8, !PT ;  /* 0x800000001313a812 */ /* 0x000fc800078ef809 */
[----:B------:R-:W-:Y:S01]  /*07a0*/  @!P2 LOP3.LUT R19, R19, 0x100000, RZ, 0xfc, !PT ;  /* 0x001000001313a812 */ /* 0x000fe200078efcff */
[----:B0-----:R-:W-:-:S08]  /*07b0*/  DFMA R10, R16, -R2, 1 ;  /* 0x3ff00000100a742b */ /* 0x001fd00000000802 */
[----:B------:R-:W-:-:S08]  /*07c0*/  DFMA R10, R10, R10, R10 ;  /* 0x0000000a0a0a722b */ /* 0x000fd0000000000a */
[----:B------:R-:W-:Y:S01]  /*07d0*/  DFMA R16, R16, R10, R16 ;  /* 0x0000000a1010722b */ /* 0x000fe20000000010 */
[----:B------:R-:W-:Y:S01]  /*07e0*/  SEL R11, R13, 0x63400000, !P1 ;  /* 0x634000000d0b7807 */ /* 0x000fe20004800000 */
[----:B------:R-:W-:-:S03]  /*07f0*/  IMAD.MOV.U32 R10, RZ, RZ, R8 ;  /* 0x000000ffff0a7224 */ /* 0x000fc600078e0008 */
[----:B------:R-:W-:-:S03]  /*0800*/  LOP3.LUT R11, R11, 0x800fffff, R9, 0xf8, !PT ;  /* 0x800fffff0b0b7812 */ /* 0x000fc600078ef809 */
[----:B------:R-:W-:-:S03]  /*0810*/  DFMA R20, R16, -R2, 1 ;  /* 0x3ff000001014742b */ /* 0x000fc60000000802 */
[----:B------:R-:W-:-:S05]  /*0820*/  @!P2 DFMA R10, R10, 2, -R18 ;  /* 0x400000000a0aa82b */ /* 0x000fca0000000812 */
[----:B------:R-:W-:Y:S01]  /*0830*/  DFMA R16, R16, R20, R16 ;  /* 0x000000141010722b */ /* 0x000fe20000000010 */
[----:B------:R-:W-:Y:S02]  /*0840*/  IMAD.MOV.U32 R21, RZ, RZ, R12 ;  /* 0x000000ffff157224 */ /* 0x000fe400078e000c */
[----:B------:R-:W-:Y:S01]  /*0850*/  IMAD.MOV.U32 R20, RZ, RZ, R15 ;  /* 0x000000ffff147224 */ /* 0x000fe200078e000f */
[----:B------:R-:W-:Y:S02]  /*0860*/  @!P0 LOP3.LUT R20, R3, 0x7ff00000, RZ, 0xc0, !PT ;  /* 0x7ff0000003148812 */ /* 0x000fe400078ec0ff */
[----:B------:R-:W-:Y:S02]  /*0870*/  @!P2 LOP3.LUT R21, R11, 0x7ff00000, RZ, 0xc0, !PT ;  /* 0x7ff000000b15a812 */ /* 0x000fe400078ec0ff */
[----:B------:R-:W-:Y:S01]  /*0880*/  DMUL R18, R16, R10 ;  /* 0x0000000a10127228 */ /* 0x000fe20000000000 */
[----:B------:R-:W-:Y:S02]  /*0890*/  VIADD R23, R20, 0xffffffff ;  /* 0xffffffff14177836 */ /* 0x000fe40000000000 */
[----:B------:R-:W-:-:S05]  /*08a0*/  VIADD R22, R21, 0xffffffff ;  /* 0xffffffff15167836 */ /* 0x000fca0000000000 */
[----:B------:R-:W-:Y:S01]  /*08b0*/  DFMA R14, R18, -R2, R10 ;  /* 0x80000002120e722b */ /* 0x000fe2000000000a */
[----:B------:R-:W-:-:S04]  /*08c0*/  ISETP.GT.U32.AND P0, PT, R22, 0x7feffffe, PT ;  /* 0x7feffffe1600780c */ /* 0x000fc80003f04070 */
[----:B------:R-:W-:-:S03]  /*08d0*/  ISETP.GT.U32.OR P0, PT, R23, 0x7feffffe, P0 ;  /* 0x7feffffe1700780c */ /* 0x000fc60000704470 */
[----:B------:R-:W-:-:S10]  /*08e0*/  DFMA R14, R16, R14, R18 ;  /* 0x0000000e100e722b */ /* 0x000fd40000000012 */
[----:B------:R-:W-:Y:S05]  /*08f0*/  @P0 BRA `(.L_x_46) ;  /* 0x00000000006c0947 */ /* 0x000fea0003800000 */
[----:B------:R-:W-:-:S04]  /*0900*/  LOP3.LUT R9, R7, 0x7ff00000, RZ, 0xc0, !PT ;  /* 0x7ff0000007097812 */ /* 0x000fc800078ec0ff */
[CC--:B------:R-:W-:Y:S02]  /*0910*/  VIADDMNMX R8, R12.reuse, -R9.reuse, 0xb9600000, !PT ;  /* 0xb96000000c087446 */ /* 0x0c0fe40007800909 */
[----:B------:R-:W-:Y:S02]  /*0920*/  ISETP.GE.U32.AND P0, PT, R12, R9, PT ;  /* 0x000000090c00720c */ /* 0x000fe40003f06070 */
[----:B------:R-:W-:Y:S02]  /*0930*/  VIMNMX R8, PT, PT, R8, 0x46a00000, PT ;  /* 0x46a0000008087848 */ /* 0x000fe40003fe0100 */
[----:B------:R-:W-:-:S05]  /*0940*/  SEL R13, R13, 0x63400000, !P0 ;  /* 0x634000000d0d7807 */ /* 0x000fca0004000000 */
[----:B------:R-:W-:Y:S02]  /*0950*/  IMAD.IADD R16, R8, 0x1, -R13 ;  /* 0x0000000108107824 */ /* 0x000fe400078e0a0d */
[----:B------:R-:W-:Y:S02]  /*0960*/  IMAD.MOV.U32 R8, RZ, RZ, RZ ;  /* 0x000000ffff087224 */ /* 0x000fe400078e00ff */
[----:B------:R-:W-:-:S06]  /*0970*/  VIADD R9, R16, 0x7fe00000 ;  /* 0x7fe0000010097836 */ /* 0x000fcc0000000000 */
[----:B------:R-:W-:-:S10]  /*0980*/  DMUL R12, R14, R8 ;  /* 0x000000080e0c7228 */ /* 0x000fd40000000000 */
[----:B------:R-:W-:-:S13]  /*0990*/  FSETP.GTU.AND P0, PT, |R13|, 1.469367938527859385e-39, PT ;  /* 0x001000000d00780b */ /* 0x000fda0003f0c200 */
[----:B------:R-:W-:Y:S05]  /*09a0*/  @P0 BRA `(.L_x_47) ;  /* 0x0000000000940947 */ /* 0x000fea0003800000 */
[----:B------:R-:W-:Y:S01]  /*09b0*/  DFMA R2, R14, -R2, R10 ;  /* 0x800000020e02722b */ /* 0x000fe2000000000a */
[----:B------:R-:W-:-:S09]  /*09c0*/  IMAD.MOV.U32 R8, RZ, RZ, RZ ;  /* 0x000000ffff087224 */ /* 0x000fd200078e00ff */
[C---:B------:R-:W-:Y:S02]  /*09d0*/  FSETP.NEU.AND P0, PT, R3.reuse, RZ, PT ;  /* 0x000000ff0300720b */ /* 0x040fe40003f0d000 */
[----:B------:R-:W-:-:S04]  /*09e0*/  LOP3.LUT R7, R3, 0x80000000, R7, 0x48, !PT ;  /* 0x8000000003077812 */ /* 0x000fc800078e4807 */
[----:B------:R-:W-:-:S07]  /*09f0*/  LOP3.LUT R9, R7, R9, RZ, 0xfc, !PT ;  /* 0x0000000907097212 */ /* 0x000fce00078efcff */
[----:B------:R-:W-:Y:S05]  /*0a00*/  @!P0 BRA `(.L_x_47) ;  /* 0x00000000007c8947 */ /* 0x000fea0003800000 */
[----:B------:R-:W-:Y:S01]  /*0a10*/  IMAD.MOV R3, RZ, RZ, -R16 ;  /* 0x000000ffff037224 */ /* 0x000fe200078e0a10 */
[----:B------:R-:W-:Y:S01]  /*0a20*/  DMUL.RP R8, R14, R8 ;  /* 0x000000080e087228 */ /* 0x000fe20000008000 */
[----:B------:R-:W-:-:S06]  /*0a30*/  IMAD.MOV.U32 R2, RZ, RZ, RZ ;  /* 0x000000ffff027224 */ /* 0x000fcc00078e00ff */
[----:B------:R-:W-:-:S03]  /*0a40*/  DFMA R2, R12, -R2, R14 ;  /* 0x800000020c02722b */ /* 0x000fc6000000000e */
[----:B------:R-:W-:-:S03]  /*0a50*/  LOP3.LUT R7, R9, R7, RZ, 0x3c, !PT ;  /* 0x0000000709077212 */ /* 0x000fc600078e3cff */
[----:B------:R-:W-:-:S04]  /*0a60*/  IADD3 R2, PT, PT, -R16, -0x43300000, RZ ;  /* 0xbcd0000010027810 */ /* 0x000fc80007ffe1ff */
[----:B------:R-:W-:-:S04]  /*0a70*/  FSETP.NEU.AND P0, PT, |R3|, R2, PT ;  /* 0x000000020300720b */ /* 0x000fc80003f0d200 */
[----:B------:R-:W-:Y:S02]  /*0a80*/  FSEL R12, R8, R12, !P0 ;  /* 0x0000000c080c7208 */ /* 0x000fe40004000000 */
[----:B------:R-:W-:Y:S01]  /*0a90*/  FSEL R13, R7, R13, !P0 ;  /* 0x0000000d070d7208 */ /* 0x000fe20004000000 */
[----:B------:R-:W-:Y:S06]  /*0aa0*/  BRA `(.L_x_47) ;  /* 0x0000000000547947 */ /* 0x000fec0003800000 */
.L_x_46:
[----:B------:R-:W-:-:S14]  /*0ab0*/  DSETP.NAN.AND P0, PT, R8, R8, PT ;  /* 0x000000080800722a */ /* 0x000fdc0003f08000 */
[----:B------:R-:W-:Y:S05]  /*0ac0*/  @P0 BRA `(.L_x_48) ;  /* 0x0000000000440947 */ /* 0x000fea0003800000 */
[----:B------:R-:W-:-:S14]  /*0ad0*/  DSETP.NAN.AND P0, PT, R6, R6, PT ;  /* 0x000000060600722a */ /* 0x000fdc0003f08000 */
[----:B------:R-:W-:Y:S05]  /*0ae0*/  @P0 BRA `(.L_x_49) ;  /* 0x0000000000300947 */ /* 0x000fea0003800000 */
[----:B------:R-:W-:Y:S01]  /*0af0*/  ISETP.NE.AND P0, PT, R21, R20, PT ;  /* 0x000000141500720c */ /* 0x000fe20003f05270 */
[----:B------:R-:W-:Y:S02]  /*0b00*/  IMAD.MOV.U32 R12, RZ, RZ, 0x0 ;  /* 0x00000000ff0c7424 */ /* 0x000fe400078e00ff */
[----:B------:R-:W-:-:S10]  /*0b10*/  IMAD.MOV.U32 R13, RZ, RZ, -0x80000 ;  /* 0xfff80000ff0d7424 */ /* 0x000fd400078e00ff */
[----:B------:R-:W-:Y:S05]  /*0b20*/  @!P0 BRA `(.L_x_47) ;  /* 0x0000000000348947 */ /* 0x000fea0003800000 */
[----:B------:R-:W-:Y:S02]  /*0b30*/  ISETP.NE.AND P0, PT, R21, 0x7ff00000, PT ;  /* 0x7ff000001500780c */ /* 0x000fe40003f05270 */
[----:B------:R-:W-:Y:S02]  /*0b40*/  LOP3.LUT R13, R9, 0x80000000, R7, 0x48, !PT ;  /* 0x80000000090d7812 */ /* 0x000fe400078e4807 */
[----:B------:R-:W-:-:S13]  /*0b50*/  ISETP.EQ.OR P0, PT, R20, RZ, !P0 ;  /* 0x000000ff1400720c */ /* 0x000fda0004702670 */
[----:B------:R-:W-:Y:S01]  /*0b60*/  @P0 LOP3.LUT R2, R13, 0x7ff00000, RZ, 0xfc, !PT ;  /* 0x7ff000000d020812 */ /* 0x000fe200078efcff */
[----:B------:R-:W-:Y:S02]  /*0b70*/  @!P0 IMAD.MOV.U32 R12, RZ, RZ, RZ ;  /* 0x000000ffff0c8224 */ /* 0x000fe400078e00ff */
[----:B------:R-:W-:Y:S02]  /*0b80*/  @P0 IMAD.MOV.U32 R12, RZ, RZ, RZ ;  /* 0x000000ffff0c0224 */ /* 0x000fe400078e00ff */
[----:B------:R-:W-:Y:S01]  /*0b90*/  @P0 IMAD.MOV.U32 R13, RZ, RZ, R2 ;  /* 0x000000ffff0d0224 */ /* 0x000fe200078e0002 */
[----:B------:R-:W-:Y:S06]  /*0ba0*/  BRA `(.L_x_47) ;  /* 0x0000000000147947 */ /* 0x000fec0003800000 */
.L_x_49:
[----:B------:R-:W-:Y:S01]  /*0bb0*/  LOP3.LUT R13, R7, 0x80000, RZ, 0xfc, !PT ;  /* 0x00080000070d7812 */ /* 0x000fe200078efcff */
[----:B------:R-:W-:Y:S01]  /*0bc0*/  IMAD.MOV.U32 R12, RZ, RZ, R6 ;  /* 0x000000ffff0c7224 */ /* 0x000fe200078e0006 */
[----:B------:R-:W-:Y:S06]  /*0bd0*/  BRA `(.L_x_47) ;  /* 0x0000000000087947 */ /* 0x000fec0003800000 */
.L_x_48:
[----:B------:R-:W-:Y:S01]  /*0be0*/  LOP3.LUT R13, R9, 0x80000, RZ, 0xfc, !PT ;  /* 0x00080000090d7812 */ /* 0x000fe200078efcff */
[----:B------:R-:W-:-:S07]  /*0bf0*/  IMAD.MOV.U32 R12, RZ, RZ, R8 ;  /* 0x000000ffff0c7224 */ /* 0x000fce00078e0008 */
.L_x_47:
[----:B------:R-:W-:Y:S05]  /*0c00*/  BSYNC.RECONVERGENT B1 ;  /* 0x0000000000017941 */ /* 0x000fea0003800200 */
.L_x_45:
[----:B------:R-:W-:Y:S02]  /*0c10*/  IMAD.MOV.U32 R2, RZ, RZ, R0 ;  /* 0x000000ffff027224 */ /* 0x000fe400078e0000 */
[----:B------:R-:W-:-:S04]  /*0c20*/  IMAD.MOV.U32 R3, RZ, RZ, 0x0 ;  /* 0x00000000ff037424 */ /* 0x000fc800078e00ff */
[----:B------:R-:W-:Y:S05]  /*0c30*/  RET.REL.NODEC R2 `(rescale_csr) ;  /* 0xfffffff002f07950 */ /* 0x000fea0003c3ffff */
.L_x_50:
        /* <DEDUP_REMOVED lines=12> */
.L_x_102:


//--------------------- .text.rescale_coo         --------------------------
	.section	.text.rescale_coo,"ax",@progbits
	.align	128
        .global         rescale_coo
        .type           rescale_coo,@function
        .size           rescale_coo,(.L_x_103 - rescale_coo)
        .other          rescale_coo,@"STO_CUDA_ENTRY STV_DEFAULT"
rescale_coo:
.text.rescale_coo:
        /* <DEDUP_REMOVED lines=9> */
[----:B------:R-:W0:Y:S01]  /*0090*/  LDCU.64 UR6, c[0x0][0x390] ;  /* 0x00007200ff0677ac */ /* 0x000e220008000a00 */
[----:B------:R-:W-:Y:S01]  /*00a0*/  IMAD.SHL.U32 R14, R0, 0x4, RZ ;  /* 0x00000004000e7824 */ /* 0x000fe200078e00ff */
[----:B------:R-:W-:Y:S01]  /*00b0*/  SHF.R.U32.HI R2, RZ, 0x1e, R0 ;  /* 0x0000001eff027819 */ /* 0x000fe20000011600 */
[----:B------:R-:W1:Y:S01]  /*00c0*/  LDC.64 R10, c[0x0][0x3a0] ;  /* 0x0000e800ff0a7b82 */ /* 0x000e620000000a00 */
[----:B------:R-:W2:Y:S01]  /*00d0*/  LDCU.128 UR8, c[0x0][0x380] ;  /* 0x00007000ff0877ac */ /* 0x000ea20008000c00 */
[----:B------:R-:W3:Y:S01]  /*00e0*/  LDCU.64 UR4, c[0x0][0x358] ;  /* 0x00006b00ff0477ac */ /* 0x000ee20008000a00 */
[C---:B0-----:R-:W-:Y:S02]  /*00f0*/  IADD3 R12, P0, PT, R14.reuse, UR6, RZ ;  /* 0x000000060e0c7c10 */ /* 0x041fe4000ff1e0ff */
[----:B--2---:R-:W-:Y:S02]  /*0100*/  IADD3 R14, P1, PT, R14, UR10, RZ ;  /* 0x0000000a0e0e7c10 */ /* 0x004fe4000ff3e0ff */
[----:B------:R-:W-:-:S02]  /*0110*/  IADD3.X R13, PT, PT, R2, UR7, RZ, P0, !PT ;  /* 0x00000007020d7c10 */ /* 0x000fc400087fe4ff */
[----:B------:R-:W-:Y:S02]  /*0120*/  IADD3.X R15, PT, PT, R2, UR11, RZ, P1, !PT ;  /* 0x0000000b020f7c10 */ /* 0x000fe40008ffe4ff */
[----:B------:R-:W0:Y:S02]  /*0130*/  LDC.64 R2, c[0x0][0x398] ;  /* 0x0000e600ff027b82 */ /* 0x000e240000000a00 */
[----:B---3--:R-:W1:Y:S04]  /*0140*/  LDG.E R13, desc[UR4][R12.64] ;  /* 0x000000040c0d7981 */ /* 0x008e68000c1e1900 */
[----:B------:R-:W0:Y:S01]  /*0150*/  LDG.E R15, desc[UR4][R14.64] ;  /* 0x000000040e0f7981 */ /* 0x000e22000c1e1900 */
[----:B------:R-:W-:-:S04]  /*0160*/  LEA R4, P0, R0, UR8, 0x3 ;  /* 0x0000000800047c11 */ /* 0x000fc8000f8018ff */
[----:B------:R-:W-:-:S05]  /*0170*/  LEA.HI.X R5, R0, UR9, RZ, 0x3, P0 ;  /* 0x0000000900057c11 */ /* 0x000fca00080f1cff */
[----:B------:R-:W2:Y:S01]  /*0180*/  LDG.E.64 R8, desc[UR4][R4.64] ;  /* 0x0000000404087981 */ /* 0x000ea2000c1e1b00 */
[----:B-1----:R-:W-:-:S04]  /*0190*/  IMAD.WIDE R10, R13, 0x8, R10 ;  /* 0x000000080d0a7825 */ /* 0x002fc800078e020a */
[----:B0-----:R-:W-:Y:S01]  /*01a0*/  IMAD.WIDE R2, R15, 0x8, R2 ;  /* 0x000000080f027825 */ /* 0x001fe200078e0202 */
[----:B------:R-:W3:Y:S05]  /*01b0*/  LDG.E.64 R6, desc[UR4][R10.64+-0x8] ;  /* 0xfffff8040a067981 */ /* 0x000eea000c1e1b00 */
[----:B------:R-:W3:Y:S01]  /*01c0*/  LDG.E.64 R2, desc[UR4][R2.64+-0x8] ;  /* 0xfffff80402027981 */ /* 0x000ee2000c1e1b00 */
[----:B------:R-:W-:Y:S01]  /*01d0*/  IMAD.MOV.U32 R12, RZ, RZ, 0x1 ;  /* 0x00000001ff0c7424 */ /* 0x000fe200078e00ff */
[----:B--2---:R-:W-:Y:S01]  /*01e0*/  FSETP.GEU.AND P1, PT, |R9|, 6.5827683646048100446e-37, PT ;  /* 0x036000000900780b */ /* 0x004fe20003f2e200 */
[----:B------:R-:W-:Y:S01]  /*01f0*/  BSSY.RECONVERGENT B0, `(.L_x_51) ;  /* 0x0000012000007945 */ /* 0x000fe20003800200 */
[----:B---3--:R-:W-:-:S06]  /*0200*/  DMUL R6, R2, R6 ;  /* 0x0000000602067228 */ /* 0x008fcc0000000000 */
        /* <DEDUP_REMOVED lines=13> */
[----:B------:R-:W-:Y:S05]  /*02e0*/  CALL.REL.NOINC `($__internal_1_$__cuda_sm20_div_rn_f64_full) ;  /* 0x0000000000147944 */ /* 0x000fea0003c00000 */
[----:B------:R-:W-:Y:S02]  /*02f0*/  IMAD.MOV.U32 R2, RZ, RZ, R12 ;  /* 0x000000ffff027224 */ /* 0x000fe400078e000c */
[----:B------:R-:W-:-:S07]  /*0300*/  IMAD.MOV.U32 R3, RZ, RZ, R13 ;  /* 0x000000ffff037224 */ /* 0x000fce00078e000d */
.L_x_52:
[----:B------:R-:W-:Y:S05]  /*0310*/  BSYNC.RECONVERGENT B0 ;  /* 0x0000000000007941 */ /* 0x000fea0003800200 */
.L_x_51:
[----:B------:R-:W-:Y:S01]  /*0320*/  STG.E.64 desc[UR4][R4.64], R2 ;  /* 0x0000000204007986 */ /* 0x000fe2000c101b04 */
[----:B------:R-:W-:Y:S05]  /*0330*/  EXIT ;  /* 0x000000000000794d */ /* 0x000fea0003800000 */
        .weak           $__internal_1_$__cuda_sm20_div_rn_f64_full
        .type           $__internal_1_$__cuda_sm20_div_rn_f64_full,@function
        .size           $__internal_1_$__cuda_sm20_div_rn_f64_full,(.L_x_103 - $__internal_1_$__cuda_sm20_div_rn_f64_full)
$__internal_1_$__cuda_sm20_div_rn_f64_full:
        /* <DEDUP_REMOVED lines=67> */
.L_x_54:
        /* <DEDUP_REMOVED lines=16> */
.L_x_57:
[----:B------:R-:W-:Y:S01]  /*0870*/  LOP3.LUT R13, R7, 0x80000, RZ, 0xfc, !PT ;  /* 0x00080000070d7812 */ /* 0x000fe200078efcff */
[----:B------:R-:W-:Y:S01]  /*0880*/  IMAD.MOV.U32 R12, RZ, RZ, R6 ;  /* 0x000000ffff0c7224 */ /* 0x000fe200078e0006 */
[----:B------:R-:W-:Y:S06]  /*0890*/  BRA `(.L_x_55) ;  /* 0x0000000000087947 */ /* 0x000fec0003800000 */
.L_x_56:
[----:B------:R-:W-:Y:S01]  /*08a0*/  LOP3.LUT R13, R9, 0x80000, RZ, 0xfc, !PT ;  /* 0x00080000090d7812 */ /* 0x000fe200078efcff */
[----:B------:R-:W-:-:S07]  /*08b0*/  IMAD.MOV.U32 R12, RZ, RZ, R8 ;  /* 0x000000ffff0c7224 */ /* 0x000fce00078e0008 */
.L_x_55:
[----:B------:R-:W-:Y:S05]  /*08c0*/  BSYNC.RECONVERGENT B1 ;  /* 0x0000000000017941 */ /* 0x000fea0003800200 */
.L_x_53:
[----:B------:R-:W-:Y:S02]  /*08d0*/  IMAD.MOV.U32 R2, RZ, RZ, R0 ;  /* 0x000000ffff027224 */ /* 0x000fe400078e0000 */
[----:B------:R-:W-:-:S04]  /*08e0*/  IMAD.MOV.U32 R3, RZ, RZ, 0x0 ;  /* 0x00000000ff037424 */ /* 0x000fc800078e00ff */
[----:B------:R-:W-:Y:S05]  /*08f0*/  RET.REL.NODEC R2 `(rescale_coo) ;  /* 0xfffffff402c07950 */ /* 0x000fea0003c3ffff */
.L_x_58:
        /* <DEDUP_REMOVED lines=16> */
.L_x_103:


//--------------------- .text.get_row_index       --------------------------
	.section	.text.get_row_index,"ax",@progbits
	.align	128
        .global         get_row_index
        .type           get_row_index,@function
        .size           get_row_index,(.L_x_117 - get_row_index)
        .other          get_row_index,@"STO_CUDA_ENTRY STV_DEFAULT"
get_row_index:
.text.get_row_index:
[----:B------:R-:W-:Y:S08]  /*0000*/  LDC R1, c[0x0][0x37c] ;  /* 0x0000df00ff017b82 */ /* 0x000ff00000000800 */
[----:B------:R-:W0:Y:S01]  /*0010*/  LDC.64 R2, c[0x0][0x380] ;  /* 0x0000e000ff027b82 */ /* 0x000e220000000a00 */
[----:B------:R-:W1:Y:S07]  /*0020*/  LDCU.64 UR4, c[0x0][0x358] ;  /* 0x00006b00ff0477ac */ /* 0x000e6e0008000a00 */
[----:B------:R-:W0:Y:S02]  /*0030*/  LDC.64 R8, c[0x0][0x388] ;  /* 0x0000e200ff087b82 */ /* 0x000e240000000a00 */
[----:B0-----:R-:W-:-:S04]  /*0040*/  LEA R2, P0, R8, R2, 0x2 ;  /* 0x0000000208027211 */ /* 0x001fc800078010ff */
[----:B------:R-:W-:-:S05]  /*0050*/  LEA.HI.X R3, R8, R3, R9, 0x2, P0 ;  /* 0x0000000308037211 */ /* 0x000fca00000f1409 */
[----:B-1----:R-:W2:Y:S01]  /*0060*/  LDG.E R2, desc[UR4][R2.64] ;  /* 0x0000000402027981 */ /* 0x002ea2000c1e1900 */
[----:B------:R-:W0:Y:S01]  /*0070*/  S2UR UR6, SR_CTAID.X ;  /* 0x00000000000679c3 */ /* 0x000e220000002500 */
[----:B------:R-:W-:Y:S01]  /*0080*/  ISETP.GE.U32.AND P0, PT, R8, 0x1, PT ;  /* 0x000000010800780c */ /* 0x000fe20003f06070 */
[----:B------:R-:W0:Y:S03]  /*0090*/  S2R R5, SR_TID.X ;  /* 0x0000000000057919 */ /* 0x000e260000002100 */
[----:B------:R-:W-:-:S03]  /*00a0*/  ISETP.GE.AND.EX P0, PT, R9, RZ, PT, P0 ;  /* 0x000000ff0900720c */ /* 0x000fc60003f06300 */
[----:B------:R-:W0:Y:S02]  /*00b0*/  LDC R0, c[0x0][0x360] ;  /* 0x0000d800ff007b82 */ /* 0x000e240000000800 */
[----:B0-----:R-:W-:Y:S02]  /*00c0*/  IMAD R0, R0, UR6, R5 ;  /* 0x0000000600007c24 */ /* 0x001fe4000f8e0205 */
[----:B--2---:R-:W-:-:S05]  /*00d0*/  VIADD R5, R2, 0xffffffff ;  /* 0xffffffff02057836 */ /* 0x004fca0000000000 */
[----:B------:R-:W-:Y:S02]  /*00e0*/  ISETP.GE.U32.AND P1, PT, R0, R5, PT ;  /* 0x000000050000720c */ /* 0x000fe40003f26070 */
[----:B------:R-:W-:-:S04]  /*00f0*/  SHF.R.S32.HI R5, RZ, 0x1f, R5 ;  /* 0x0000001fff057819 */ /* 0x000fc80000011405 */
[----:B------:R-:W-:-:S13]  /*0100*/  ISETP.GE.OR.EX P0, PT, RZ, R5, !P0, P1 ;  /* 0x00000005ff00720c */ /* 0x000fda0004706710 */
[----:B------:R-:W-:Y:S05]  /*0110*/  @P0 EXIT ;  /* 0x000000000000094d */ /* 0x000fea0003800000 */
[----:B------:R-:W-:Y:S02]  /*0120*/  IADD3 R8, P0, PT, R8, -0x1, RZ ;  /* 0xffffffff08087810 */ /* 0x000fe40007f1e0ff */
[----:B------:R-:W-:Y:S01]  /*0130*/  CS2R R6, SRZ ;  /* 0x0000000000067805 */ /* 0x000fe2000001ff00 */
[----:B------:R-:W0:Y:S01]  /*0140*/  LDCU.64 UR8, c[0x0][0x380] ;  /* 0x00007000ff0877ac */ /* 0x000e220008000a00 */
[----:B------:R-:W-:-:S09]  /*0150*/  IADD3.X R9, PT, PT, R9, -0x1, RZ, P0, !PT ;  /* 0xffffffff09097810 */ /* 0x000fd200007fe4ff */
.L_x_62:
        /* <DEDUP_REMOVED lines=11> */
[----:B------:R-:W-:Y:S01]  /*0210*/  BSSY.RECONVERGENT B0, `(.L_x_59) ;  /* 0x000000c000007945 */ /* 0x000fe20003800200 */
        /* <DEDUP_REMOVED lines=10> */
[----:B------:R-:W-:Y:S05]  /*02c0*/  @!P1 BRA `(.L_x_61) ;  /* 0x0000000000349947 */ /* 0x000fea0003800000 */
.L_x_60:
[----:B------:R-:W-:Y:S05]  /*02d0*/  BSYNC.RECONVERGENT B0 ;  /* 0x0000000000007941 */ /* 0x000fea0003800200 */
.L_x_59:
        /* <DEDUP_REMOVED lines=11> */
[----:B------:R-:W-:Y:S05]  /*0390*/  EXIT ;  /* 0x000000000000794d */ /* 0x000fea0003800000 */
.L_x_61:
[----:B------:R-:W0:Y:S01]  /*03a0*/  LDCU.64 UR6, c[0x0][0x390] ;  /* 0x00007200ff0677ac */ /* 0x000e220008000a00 */
[----:B------:R-:W-:Y:S01]  /*03b0*/  VIADD R5, R10, 0x1 ;  /* 0x000000010a057836 */ /* 0x000fe20000000000 */
[----:B0-----:R-:W-:-:S04]  /*03c0*/  LEA R2, P0, R0, UR6, 0x2 ;  /* 0x0000000600027c11 */ /* 0x001fc8000f8010ff */
[----:B------:R-:W-:-:S05]  /*03d0*/  LEA.HI.X R3, R0, UR7, RZ, 0x2, P0 ;  /* 0x0000000700037c11 */ /* 0x000fca00080f14ff */
[----:B------:R-:W-:Y:S01]  /*03e0*/  STG.E desc[UR4][R2.64], R5 ;  /* 0x0000000502007986 */ /* 0x000fe2000c101904 */
[----:B------:R-:W-:Y:S05]  /*03f0*/  EXIT ;  /* 0x000000000000794d */ /* 0x000fea0003800000 */
.L_x_63:
        /* <DEDUP_REMOVED lines=16> */
.L_x_117:


//--------------------- .text.average_seq         --------------------------
	.section	.text.average_seq,"ax",@progbits
	.align	128
        .global         average_seq
        .type           average_seq,@function
        .size           average_seq,(.L_x_104 - average_seq)
        .other          average_seq,@"STO_CUDA_ENTRY STV_DEFAULT"
average_seq:
.text.average_seq:
[----:B------:R-:W-:Y:S01]  /*0000*/  LDC R1, c[0x0][0x37c] ;  /* 0x0000df00ff017b82 */ /* 0x000fe20000000800 */
[----:B------:R-:W0:Y:S07]  /*0010*/  S2R R3, SR_TID.X ;  /* 0x0000000000037919 */ /* 0x000e2e0000002100 */
[----:B------:R-:W0:Y:S01]  /*0020*/  S2UR UR4, SR_CTAID.X ;  /* 0x00000000000479c3 */ /* 0x000e220000002500 */
[----:B------:R-:W1:Y:S01]  /*0030*/  LDCU.64 UR8, c[0x0][0x390] ;  /* 0x00007200ff0877ac */ /* 0x000e620008000a00 */
[----:B------:R-:W-:Y:S01]  /*0040*/  BSSY.RECONVERGENT B0, `(.L_x_64) ;  /* 0x0000029000007945 */ /* 0x000fe20003800200 */
[----:B------:R-:W2:Y:S05]  /*0050*/  LDCU.64 UR6, c[0x0][0x3b0] ;  /* 0x00007600ff0677ac */ /* 0x000eaa0008000a00 */
[----:B------:R-:W0:Y:S01]  /*0060*/  LDC R14, c[0x0][0x360] ;  /* 0x0000d800ff0e7b82 */ /* 0x000e220000000800 */
[----:B--2---:R-:W2:Y:S01]  /*0070*/  I2F.F64.S64 R4, UR6 ;  /* 0x0000000600047d12 */ /* 0x004ea20008301c00 */
[----:B0-----:R-:W-:Y:S01]  /*0080*/  IMAD R14, R14, UR4, R3 ;  /* 0x000000040e0e7c24 */ /* 0x001fe2000f8e0203 */
[----:B------:R-:W0:Y:S04]  /*0090*/  LDCU.64 UR4, c[0x0][0x358] ;  /* 0x00006b00ff0477ac */ /* 0x000e280008000a00 */
[----:B-1----:R-:W-:-:S04]  /*00a0*/  ISETP.GE.U32.AND P0, PT, R14, UR8, PT ;  /* 0x000000080e007c0c */ /* 0x002fc8000bf06070 */
[----:B------:R-:W-:-:S13]  /*00b0*/  ISETP.GE.AND.EX P0, PT, RZ, UR9, PT, P0 ;  /* 0x00000009ff007c0c */ /* 0x000fda000bf06300 */
[----:B0-2---:R-:W-:Y:S05]  /*00c0*/  @P0 BRA `(.L_x_65) ;  /* 0x0000000000800947 */ /* 0x005fea0003800000 */
[----:B------:R-:W0:Y:S01]  /*00d0*/  LDCU.128 UR8, c[0x0][0x380] ;  /* 0x00007000ff0877ac */ /* 0x000e220008000c00 */
[----:B------:R-:W-:Y:S01]  /*00e0*/  IMAD.SHL.U32 R18, R14, 0x8, RZ ;  /* 0x000000080e127824 */ /* 0x000fe200078e00ff */
[----:B------:R-:W-:-:S04]  /*00f0*/  SHF.R.U32.HI R0, RZ, 0x1d, R14 ;  /* 0x0000001dff007819 */ /* 0x000fc8000001160e */
[C---:B0-----:R-:W-:Y:S02]  /*0100*/  IADD3 R6, P0, PT, R18.reuse, UR8, RZ ;  /* 0x0000000812067c10 */ /* 0x041fe4000ff1e0ff */
[----:B------:R-:W-:Y:S02]  /*0110*/  IADD3 R18, P1, PT, R18, UR10, RZ ;  /* 0x0000000a12127c10 */ /* 0x000fe4000ff3e0ff */
[C---:B------:R-:W-:Y:S02]  /*0120*/  IADD3.X R7, PT, PT, R0.reuse, UR9, RZ, P0, !PT ;  /* 0x0000000900077c10 */ /* 0x040fe400087fe4ff */
[----:B------:R-:W-:-:S03]  /*0130*/  IADD3.X R19, PT, PT, R0, UR11, RZ, P1, !PT ;  /* 0x0000000b00137c10 */ /* 0x000fc60008ffe4ff */
[----:B------:R-:W2:Y:S04]  /*0140*/  LDG.E.64 R2, desc[UR4][R6.64] ;  /* 0x0000000406027981 */ /* 0x000ea8000c1e1b00 */
[----:B------:R-:W2:Y:S01]  /*0150*/  LDG.E.64 R10, desc[UR4][R18.64] ;  /* 0x00000004120a7981 */ /* 0x000ea2000c1e1b00 */
[----:B------:R-:W-:-:S06]  /*0160*/  DADD R8, R4, 1 ;  /* 0x3ff0000004087429 */ /* 0x000fcc0000000000 */
[----:B------:R-:W0:Y:S01]  /*0170*/  MUFU.RCP64H R13, R9 ;  /* 0x00000009000d7308 */ /* 0x000e220000001800 */
[----:B------:R-:W-:-:S06]  /*0180*/  IMAD.MOV.U32 R12, RZ, RZ, 0x1 ;  /* 0x00000001ff0c7424 */ /* 0x000fcc00078e00ff */
[----:B0-----:R-:W-:-:S08]  /*0190*/  DFMA R16, -R8, R12, 1 ;  /* 0x3ff000000810742b */ /* 0x001fd0000000010c */
[----:B------:R-:W-:-:S08]  /*01a0*/  DFMA R16, R16, R16, R16 ;  /* 0x000000101010722b */ /* 0x000fd00000000010 */
[----:B------:R-:W-:-:S08]  /*01b0*/  DFMA R16, R12, R16, R12 ;  /* 0x000000100c10722b */ /* 0x000fd0000000000c */
[----:B------:R-:W-:-:S08]  /*01c0*/  DFMA R12, -R8, R16, 1 ;  /* 0x3ff00000080c742b */ /* 0x000fd00000000110 */
[----:B------:R-:W-:Y:S01]  /*01d0*/  DFMA R12, R16, R12, R16 ;  /* 0x0000000c100c722b */ /* 0x000fe20000000010 */
[----:B------:R-:W-:Y:S01]  /*01e0*/  BSSY.RECONVERGENT B1, `(.L_x_66) ;  /* 0x000000d000017945 */ /* 0x000fe20003800200 */
[----:B--2---:R-:W-:-:S08]  /*01f0*/  DFMA R10, R4, R2, R10 ;  /* 0x00000002040a722b */ /* 0x004fd0000000000a */
[----:B------:R-:W-:-:S08]  /*0200*/  DMUL R2, R10, R12 ;  /* 0x0000000c0a027228 */ /* 0x000fd00000000000 */
[----:B------:R-:W-:-:S08]  /*0210*/  DFMA R16, -R8, R2, R10 ;  /* 0x000000020810722b */ /* 0x000fd0000000010a */
[----:B------:R-:W-:Y:S01]  /*0220*/  DFMA R2, R12, R16, R2 ;  /* 0x000000100c02722b */ /* 0x000fe20000000002 */
[----:B------:R-:W-:-:S09]  /*0230*/  FSETP.GEU.AND P1, PT, |R11|, 6.5827683646048100446e-37, PT ;  /* 0x036000000b00780b */ /* 0x000fd20003f2e200 */
[----:B------:R-:W-:-:S05]  /*0240*/  FFMA R0, RZ, R9, R3 ;  /* 0x00000009ff007223 */ /* 0x000fca0000000003 */
[----:B------:R-:W-:-:S13]  /*0250*/  FSETP.GT.AND P0, PT, |R0|, 1.469367938527859385e-39, PT ;  /* 0x001000000000780b */ /* 0x000fda0003f04200 */
[----:B------:R-:W-:Y:S05]  /*0260*/  @P0 BRA P1, `(.L_x_67) ;  /* 0x0000000000100947 */ /* 0x000fea0000800000 */
[----:B------:R-:W-:-:S07]  /*0270*/  MOV R0, 0x290 ;  /* 0x0000029000007802 */ /* 0x000fce0000000f00 */
[----:B------:R-:W-:Y:S05]  /*0280*/  CALL.REL.NOINC `($__internal_2_$__cuda_sm20_div_rn_f64_full) ;  /* 0x0000000000ac7944 */ /* 0x000fea0003c00000 */
[----:B------:R-:W-:Y:S02]  /*0290*/  IMAD.MOV.U32 R2, RZ, RZ, R18 ;  /* 0x000000ffff027224 */ /* 0x000fe400078e0012 */
[----:B------:R-:W-:-:S07]  /*02a0*/  IMAD.MOV.U32 R3, RZ, RZ, R19 ;  /* 0x000000ffff037224 */ /* 0x000fce00078e0013 */
.L_x_67:
[----:B------:R-:W-:Y:S05]  /*02b0*/  BSYNC.RECONVERGENT B1 ;  /* 0x0000000000017941 */ /* 0x000fea0003800200 */
.L_x_66:
[----:B------:R0:W-:Y:S02]  /*02c0*/  STG.E.64 desc[UR4][R6.64], R2 ;  /* 0x0000000206007986 */ /* 0x0001e4000c101b04 */
.L_x_65:
[----:B------:R-:W-:Y:S05]  /*02d0*/  BSYNC.RECONVERGENT B0 ;  /* 0x0000000000007941 */ /* 0x000fea0003800200 */
.L_x_64:
[----:B------:R-:W1:Y:S02]  /*02e0*/  LDCU.64 UR6, c[0x0][0x3a8] ;  /* 0x00007500ff0677ac */ /* 0x000e640008000a00 */
[----:B-1----:R-:W-:-:S04]  /*02f0*/  ISETP.GE.U32.AND P0, PT, R14, UR6, PT ;  /* 0x000000060e007c0c */ /* 0x002fc8000bf06070 */
[----:B------:R-:W-:-:S13]  /*0300*/  ISETP.GE.AND.EX P0, PT, RZ, UR7, PT, P0 ;  /* 0x00000007ff007c0c */ /* 0x000fda000bf06300 */
[----:B------:R-:W-:Y:S05]  /*0310*/  @P0 EXIT ;  /* 0x000000000000094d */ /* 0x000fea0003800000 */
[----:B------:R-:W0:Y:S01]  /*0320*/  LDCU.64 UR6, c[0x0][0x398] ;  /* 0x00007300ff0677ac */ /* 0x000e220008000a00 */
[----:B------:R-:W-:Y:S01]  /*0330*/  IMAD.SHL.U32 R12, R14, 0x8, RZ ;  /* 0x000000080e0c7824 */ /* 0x000fe200078e00ff */
[----:B------:R-:W-:Y:S01]  /*0340*/  SHF.R.U32.HI R14, RZ, 0x1d, R14 ;  /* 0x0000001dff0e7819 */ /* 0x000fe2000001160e */
[----:B------:R-:W1:Y:S03]  /*0350*/  LDCU.64 UR8, c[0x0][0x3a0] ;  /* 0x00007400ff0877ac */ /* 0x000e660008000a00 */
[C---:B0-----:R-:W-:Y:S02]  /*0360*/  IADD3 R6, P0, PT, R12.reuse, UR6, RZ ;  /* 0x000000060c067c10 */ /* 0x041fe4000ff1e0ff */
[----:B-1----:R-:W-:Y:S02]  /*0370*/  IADD3 R12, P1, PT, R12, UR8, RZ ;  /* 0x000000080c0c7c10 */ /* 0x002fe4000ff3e0ff */
[----:B------:R-:W-:-:S02]  /*0380*/  IADD3.X R7, PT, PT, R14, UR7, RZ, P0, !PT ;  /* 0x000000070e077c10 */ /* 0x000fc400087fe4ff */
        /* <DEDUP_REMOVED lines=24> */
.L_x_69:
[----:B------:R-:W-:Y:S05]  /*0510*/  BSYNC.RECONVERGENT B0 ;  /* 0x0000000000007941 */ /* 0x000fea0003800200 */
.L_x_68:
[----:B------:R-:W-:Y:S01]  /*0520*/  STG.E.64 desc[UR4][R6.64], R2 ;  /* 0x0000000206007986 */ /* 0x000fe2000c101b04 */
[----:B------:R-:W-:Y:S05]  /*0530*/  EXIT ;  /* 0x000000000000794d */ /* 0x000fea0003800000 */
        .weak           $__internal_2_$__cuda_sm20_div_rn_f64_full
        .type           $__internal_2_$__cuda_sm20_div_rn_f64_full,@function
        .size           $__internal_2_$__cuda_sm20_div_rn_f64_full,(.L_x_104 - $__internal_2_$__cuda_sm20_div_rn_f64_full)
$__internal_2_$__cuda_sm20_div_rn_f64_full:
        /* <DEDUP_REMOVED lines=15> */
[----:B------:R-:W-:Y:S01]  /*0630*/  IMAD.MOV.U32 R16, RZ, RZ, 0x1ca00000 ;  /* 0x1ca00000ff107424 */ /* 0x000fe200078e00ff */
[----:B------:R-:W-:-:S04]  /*0640*/  @!P0 LOP3.LUT R24, R3, 0x7ff00000, RZ, 0xc0, !PT ;  /* 0x7ff0000003188812 */ /* 0x000fc800078ec0ff */
[----:B------:R-:W-:-:S04]  /*0650*/  @!P2 SEL R17, R16, 0x63400000, !P3 ;  /* 0x634000001011a807 */ /* 0x000fc80005800000 */
[----:B------:R-:W-:-:S04]  /*0660*/  @!P2 LOP3.LUT R17, R17, 0x80000000, R11, 0xf8, !PT ;  /* 0x800000001111a812 */ /* 0x000fc800078ef80b */
[----:B------:R-:W-:Y:S01]  /*0670*/  @!P2 LOP3.LUT R23, R17, 0x100000, RZ, 0xfc, !PT ;  /* 0x001000001117a812 */ /* 0x000fe200078efcff */
[----:B0-----:R-:W-:Y:S01]  /*0680*/  DFMA R12, R18, -R2, 1 ;  /* 0x3ff00000120c742b */ /* 0x001fe20000000802 */
[----:B------:R-:W-:-:S07]  /*0690*/  IMAD.MOV.U32 R17, RZ, RZ, R15 ;  /* 0x000000ffff117224 */ /* 0x000fce00078e000f */
[----:B------:R-:W-:-:S08]  /*06a0*/  DFMA R12, R12, R12, R12 ;  /* 0x0000000c0c0c722b */ /* 0x000fd0000000000c */
[----:B------:R-:W-:Y:S01]  /*06b0*/  DFMA R18, R18, R12, R18 ;  /* 0x0000000c1212722b */ /* 0x000fe20000000012 */
[----:B------:R-:W-:Y:S01]  /*06c0*/  SEL R13, R16, 0x63400000, !P1 ;  /* 0x63400000100d7807 */ /* 0x000fe20004800000 */
[----:B------:R-:W-:-:S03]  /*06d0*/  IMAD.MOV.U32 R12, RZ, RZ, R10 ;  /* 0x000000ffff0c7224 */ /* 0x000fc600078e000a */
[----:B------:R-:W-:-:S03]  /*06e0*/  LOP3.LUT R13, R13, 0x800fffff, R11, 0xf8, !PT ;  /* 0x800fffff0d0d7812 */ /* 0x000fc600078ef80b */
[----:B------:R-:W-:-:S03]  /*06f0*/  DFMA R20, R18, -R2, 1 ;  /* 0x3ff000001214742b */ /* 0x000fc60000000802 */
[----:B------:R-:W-:-:S05]  /*0700*/  @!P2 DFMA R12, R12, 2, -R22 ;  /* 0x400000000c0ca82b */ /* 0x000fca0000000816 */
[----:B------:R-:W-:-:S05]  /*0710*/  DFMA R20, R18, R20, R18 ;  /* 0x000000141214722b */ /* 0x000fca0000000012 */
[----:B------:R-:W-:-:S03]  /*0720*/  @!P2 LOP3.LUT R17, R13, 0x7ff00000, RZ, 0xc0, !PT ;  /* 0x7ff000000d11a812 */ /* 0x000fc600078ec0ff */
[----:B------:R-:W-:Y:S02]  /*0730*/  DMUL R18, R20, R12 ;  /* 0x0000000c14127228 */ /* 0x000fe40000000000 */
[----:B------:R-:W-:-:S05]  /*0740*/  VIADD R25, R17, 0xffffffff ;  /* 0xffffffff11197836 */ /* 0x000fca0000000000 */
[----:B------:R-:W-:Y:S01]  /*0750*/  ISETP.GT.U32.AND P0, PT, R25, 0x7feffffe, PT ;  /* 0x7feffffe1900780c */ /* 0x000fe20003f04070 */
[----:B------:R-:W-:Y:S01]  /*0760*/  VIADD R25, R24, 0xffffffff ;  /* 0xffffffff18197836 */ /* 0x000fe20000000000 */
[----:B------:R-:W-:-:S04]  /*0770*/  DFMA R22, R18, -R2, R12 ;  /* 0x800000021216722b */ /* 0x000fc8000000000c */
[----:B------:R-:W-:-:S04]  /*0780*/  ISETP.GT.U32.OR P0, PT, R25, 0x7feffffe, P0 ;  /* 0x7feffffe1900780c */ /* 0x000fc80000704470 */
[----:B------:R-:W-:-:S09]  /*0790*/  DFMA R22, R20, R22, R18 ;  /* 0x000000161416722b */ /* 0x000fd20000000012 */
[----:B------:R-:W-:Y:S05]  /*07a0*/  @P0 BRA `(.L_x_71) ;  /* 0x00000000006c0947 */ /* 0x000fea0003800000 */
[----:B------:R-:W-:-:S04]  /*07b0*/  LOP3.LUT R18, R9, 0x7ff00000, RZ, 0xc0, !PT ;  /* 0x7ff0000009127812 */ /* 0x000fc800078ec0ff */
[CC--:B------:R-:W-:Y:S02]  /*07c0*/  VIADDMNMX R10, R15.reuse, -R18.reuse, 0xb9600000, !PT ;  /* 0xb96000000f0a7446 */ /* 0x0c0fe40007800912 */
[----:B------:R-:W-:Y:S02]  /*07d0*/  ISETP.GE.U32.AND P0, PT, R15, R18, PT ;  /* 0x000000120f00720c */ /* 0x000fe40003f06070 */
[----:B------:R-:W-:Y:S02]  /*07e0*/  VIMNMX R10, PT, PT, R10, 0x46a00000, PT ;  /* 0x46a000000a0a7848 */ /* 0x000fe40003fe0100 */
[----:B------:R-:W-:Y:S01]  /*07f0*/  SEL R11, R16, 0x63400000, !P0 ;  /* 0x63400000100b7807 */ /* 0x000fe20004000000 */
[----:B------:R-:W-:-:S04]  /*0800*/  IMAD.MOV.U32 R16, RZ, RZ, RZ ;  /* 0x000000ffff107224 */ /* 0x000fc800078e00ff */
[----:B------:R-:W-:-:S04]  /*0810*/  IMAD.IADD R10, R10, 0x1, -R11 ;  /* 0x000000010a0a7824 */ /* 0x000fc800078e0a0b */
        /* <DEDUP_REMOVED lines=20> */
.L_x_71:
        /* <DEDUP_REMOVED lines=16> */
.L_x_74:
[----:B------:R-:W-:Y:S01]  /*0a60*/  LOP3.LUT R19, R9, 0x80000, RZ, 0xfc, !PT ;  /* 0x0008000009137812 */ /* 0x000fe200078efcff */
[----:B------:R-:W-:Y:S01]  /*0a70*/  IMAD.MOV.U32 R18, RZ, RZ, R8 ;  /* 0x000000ffff127224 */ /* 0x000fe200078e0008 */
[----:B------:R-:W-:Y:S06]  /*0a80*/  BRA `(.L_x_72) ;  /* 0x0000000000087947 */ /* 0x000fec0003800000 */
.L_x_73:
[----:B------:R-:W-:Y:S01]  /*0a90*/  LOP3.LUT R19, R11, 0x80000, RZ, 0xfc, !PT ;  /* 0x000800000b137812 */ /* 0x000fe200078efcff */
[----:B------:R-:W-:-:S07]  /*0aa0*/  IMAD.MOV.U32 R18, RZ, RZ, R10 ;  /* 0x000000ffff127224 */ /* 0x000fce00078e000a */
.L_x_72:
[----:B------:R-:W-:Y:S05]  /*0ab0*/  BSYNC.RECONVERGENT B2 ;  /* 0x0000000000027941 */ /* 0x000fea0003800200 */
.L_x_70:
[----:B------:R-:W-:Y:S02]  /*0ac0*/  IMAD.MOV.U32 R2, RZ, RZ, R0 ;  /* 0x000000ffff027224 */ /* 0x000fe400078e0000 */
[----:B------:R-:W-:-:S04]  /*0ad0*/  IMAD.MOV.U32 R3, RZ, RZ, 0x0 ;  /* 0x00000000ff037424 */ /* 0x000fc800078e00ff */
[----:B------:R-:W-:Y:S05]  /*0ae0*/  RET.REL.NODEC R2 `(average_seq) ;  /* 0xfffffff402447950 */ /* 0x000fea0003c3ffff */
.L_x_75:
        /* <DEDUP_REMOVED lines=9> */
.L_x_104:


//--------------------- .text.axpyz               --------------------------
	.section	.text.axpyz,"ax",@progbits
	.align	128
        .global         axpyz
        .type           axpyz,@function
        .size           axpyz,(.L_x_119 - axpyz)
        .other          axpyz,@"STO_CUDA_ENTRY STV_DEFAULT"
axpyz:
.text.axpyz:
        /* <DEDUP_REMOVED lines=12> */
[----:B------:R-:W1:Y:S01]  /*00c0*/  LDCU.64 UR4, c[0x0][0x358] ;  /* 0x00006b00ff0477ac */ /* 0x000e620008000a00 */
[----:B------:R-:W2:Y:S02]  /*00d0*/  LDCU.64 UR6, c[0x0][0x388] ;  /* 0x00007100ff0677ac */ /* 0x000ea40008000a00 */
[C---:B0-----:R-:W-:Y:S02]  /*00e0*/  IADD3 R4, P1, PT, R8.reuse, UR10, RZ ;  /* 0x0000000a08047c10 */ /* 0x041fe4000ff3e0ff */
[----:B------:R-:W-:Y:S02]  /*00f0*/  IADD3 R6, P0, PT, R8, UR8, RZ ;  /* 0x0000000808067c10 */ /* 0x000fe4000ff1e0ff */
[----:B------:R-:W-:-:S02]  /*0100*/  IADD3.X R5, PT, PT, R0, UR11, RZ, P1, !PT ;  /* 0x0000000b00057c10 */ /* 0x000fc40008ffe4ff */
[----:B------:R-:W-:Y:S01]  /*0110*/  IADD3.X R7, PT, PT, R0, UR9, RZ, P0, !PT ;  /* 0x0000000900077c10 */ /* 0x000fe200087fe4ff */
[----:B------:R-:W0:Y:S03]  /*0120*/  LDCU.64 UR8, c[0x0][0x380] ;  /* 0x00007000ff0877ac */ /* 0x000e260008000a00 */
[----:B-1----:R-:W2:Y:S04]  /*0130*/  LDG.E.64 R4, desc[UR4][R4.64] ;  /* 0x0000000404047981 */ /* 0x002ea8000c1e1b00 */
[----:B------:R-:W2:Y:S01]  /*0140*/  LDG.E.64 R2, desc[UR4][R6.64] ;  /* 0x0000000406027981 */ /* 0x000ea2000c1e1b00 */
[----:B0-----:R-:W-:-:S04]  /*0150*/  IADD3 R8, P0, PT, R8, UR8, RZ ;  /* 0x0000000808087c10 */ /* 0x001fc8000ff1e0ff */
[----:B------:R-:W-:Y:S01]  /*0160*/  IADD3.X R9, PT, PT, R0, UR9, RZ, P0, !PT ;  /* 0x0000000900097c10 */ /* 0x000fe200087fe4ff */
[----:B--2---:R-:W-:-:S07]  /*0170*/  DFMA R2, R2, UR6, R4 ;  /* 0x0000000602027c2b */ /* 0x004fce0008000004 */
[----:B------:R-:W-:Y:S01]  /*0180*/  STG.E.64 desc[UR4][R8.64], R2 ;  /* 0x0000000208007986 */ /* 0x000fe2000c101b04 */
[----:B------:R-:W-:Y:S05]  /*0190*/  EXIT ;  /* 0x000000000000794d */ /* 0x000fea0003800000 */
.L_x_76:
        /* <DEDUP_REMOVED lines=14> */
.L_x_119:


//--------------------- .text.calculate_diff      --------------------------
	.section	.text.calculate_diff,"ax",@progbits
	.align	128
        .global         calculate_diff
        .type           calculate_diff,@function
        .size           calculate_diff,(.L_x_120 - calculate_diff)
        .other          calculate_diff,@"STO_CUDA_ENTRY STV_DEFAULT"
calculate_diff:
.text.calculate_diff:
[----:B------:R-:W-:Y:S01]  /*0000*/  LDC R1, c[0x0][0x37c] ;  /* 0x0000df00ff017b82 */ /* 0x000fe20000000800 */
[----:B------:R-:W0:Y:S07]  /*0010*/  S2R R3, SR_TID.X ;  /* 0x0000000000037919 */ /* 0x000e2e0000002100 */
[----:B------:R-:W0:Y:S01]  /*0020*/  S2UR UR4, SR_CTAID.X ;  /* 0x00000000000479c3 */ /* 0x000e220000002500 */
[----:B------:R-:W1:Y:S01]  /*0030*/  LDCU.64 UR6, c[0x0][0x398] ;  /* 0x00007300ff0677ac */ /* 0x000e620008000a00 */
[----:B------:R-:W-:Y:S06]  /*0040*/  BSSY.RECONVERGENT B0, `(.L_x_77) ;  /* 0x0000015000007945 */ /* 0x000fec0003800200 */
[----:B------:R-:W0:Y:S02]  /*0050*/  LDC R0, c[0x0][0x360] ;  /* 0x0000d800ff007b82 */ /* 0x000e240000000800 */
[----:B0-----:R-:W-:Y:S01]  /*0060*/  IMAD R0, R0, UR4, R3 ;  /* 0x0000000400007c24 */ /* 0x001fe2000f8e0203 */
[----:B------:R-:W0:Y:S04]  /*0070*/  LDCU.64 UR4, c[0x0][0x358] ;  /* 0x00006b00ff0477ac */ /* 0x000e280008000a00 */
[----:B-1----:R-:W-:-:S04]  /*0080*/  ISETP.GE.U32.AND P0, PT, R0, UR6, PT ;  /* 0x0000000600007c0c */ /* 0x002fc8000bf06070 */
[----:B------:R-:W-:-:S13]  /*0090*/  ISETP.GE.AND.EX P0, PT, RZ, UR7, PT, P0 ;  /* 0x00000007ff007c0c */ /* 0x000fda000bf06300 */
[----:B0-----:R-:W-:Y:S05]  /*00a0*/  @P0 BRA `(.L_x_78) ;  /* 0x0000000000380947 */ /* 0x001fea0003800000 */
[----:B------:R-:W0:Y:S01]  /*00b0*/  LDCU.128 UR8, c[0x0][0x380] ;  /* 0x00007000ff0877ac */ /* 0x000e220008000c00 */
[----:B------:R-:W-:Y:S01]  /*00c0*/  IMAD.SHL.U32 R8, R0, 0x8, RZ ;  /* 0x0000000800087824 */ /* 0x000fe200078e00ff */
[----:B------:R-:W-:Y:S01]  /*00d0*/  SHF.R.U32.HI R9, RZ, 0x1d, R0 ;  /* 0x0000001dff097819 */ /* 0x000fe20000011600 */
[----:B------:R-:W1:Y:S03]  /*00e0*/  LDCU.64 UR6, c[0x0][0x390] ;  /* 0x00007200ff0677ac */ /* 0x000e660008000a00 */
[C---:B0-----:R-:W-:Y:S02]  /*00f0*/  IADD3 R4, P1, PT, R8.reuse, UR10, RZ ;  /* 0x0000000a08047c10 */ /* 0x041fe4000ff3e0ff */
[----:B------:R-:W-:Y:S02]  /*0100*/  IADD3 R6, P0, PT, R8, UR8, RZ ;  /* 0x0000000808067c10 */ /* 0x000fe4000ff1e0ff */
[----:B------:R-:W-:-:S02]  /*0110*/  IADD3.X R5, PT, PT, R9, UR11, RZ, P1, !PT ;  /* 0x0000000b09057c10 */ /* 0x000fc40008ffe4ff */
[----:B------:R-:W-:-:S04]  /*0120*/  IADD3.X R7, PT, PT, R9, UR9, RZ, P0, !PT ;  /* 0x0000000909077c10 */ /* 0x000fc800087fe4ff */
[----:B------:R-:W2:Y:S04]  /*0130*/  LDG.E.64 R4, desc[UR4][R4.64] ;  /* 0x0000000404047981 */ /* 0x000ea8000c1e1b00 */
[----:B------:R-:W2:Y:S01]  /*0140*/  LDG.E.64 R2, desc[UR4][R6.64] ;  /* 0x0000000406027981 */ /* 0x000ea2000c1e1b00 */
[----:B-1----:R-:W-:-:S04]  /*0150*/  IADD3 R8, P0, PT, R8, UR6, RZ ;  /* 0x0000000608087c10 */ /* 0x002fc8000ff1e0ff */
[----:B------:R-:W-:Y:S01]  /*0160*/  IADD3.X R9, PT, PT, R9, UR7, RZ, P0, !PT ;  /* 0x0000000709097c10 */ /* 0x000fe200087fe4ff */
[----:B--2---:R-:W-:-:S07]  /*0170*/  DADD R2, R2, -R4 ;  /* 0x0000000002027229 */ /* 0x004fce0000000804 */
[----:B------:R0:W-:Y:S04]  /*0180*/  STG.E.64 desc[UR4][R8.64], R2 ;  /* 0x0000000208007986 */ /* 0x0001e8000c101b04 */
.L_x_78:
[----:B------:R-:W-:Y:S05]  /*0190*/  BSYNC.RECONVERGENT B0 ;  /* 0x0000000000007941 */ /* 0x000fea0003800200 */
.L_x_77:
[----:B------:R-:W1:Y:S02]  /*01a0*/  LDCU.64 UR6, c[0x0][0x3b8] ;  /* 0x00007700ff0677ac */ /* 0x000e640008000a00 */
[----:B-1----:R-:W-:-:S04]  /*01b0*/  ISETP.GE.U32.AND P0, PT, R0, UR6, PT ;  /* 0x0000000600007c0c */ /* 0x002fc8000bf06070 */
[----:B------:R-:W-:-:S13]  /*01c0*/  ISETP.GE.AND.EX P0, PT, RZ, UR7, PT, P0 ;  /* 0x00000007ff007c0c */ /* 0x000fda000bf06300 */
[----:B------:R-:W-:Y:S05]  /*01d0*/  @P0 EXIT ;  /* 0x000000000000094d */ /* 0x000fea0003800000 */
[----:B------:R-:W1:Y:S01]  /*01e0*/  LDCU.128 UR8, c[0x0][0x3a0] ;  /* 0x00007400ff0877ac */ /* 0x000e620008000c00 */
[----:B0-----:R-:W-:Y:S01]  /*01f0*/  IMAD.SHL.U32 R8, R0, 0x8, RZ ;  /* 0x0000000800087824 */ /* 0x001fe200078e00ff */
[----:B------:R-:W-:Y:S01]  /*0200*/  SHF.R.U32.HI R0, RZ, 0x1d, R0 ;  /* 0x0000001dff007819 */ /* 0x000fe20000011600 */
[----:B------:R-:W0:Y:S03]  /*0210*/  LDCU.64 UR6, c[0x0][0x3b0] ;  /* 0x00007600ff0677ac */ /* 0x000e260008000a00 */
[C---:B-1----:R-:W-:Y:S02]  /*0220*/  IADD3 R4, P1, PT, R8.reuse, UR10, RZ ;  /* 0x0000000a08047c10 */ /* 0x042fe4000ff3e0ff */
[----:B------:R-:W-:Y:S02]  /*0230*/  IADD3 R6, P0, PT, R8, UR8, RZ ;  /* 0x0000000808067c10 */ /* 0x000fe4000ff1e0ff */
[----:B------:R-:W-:-:S02]  /*0240*/  IADD3.X R5, PT, PT, R0, UR11, RZ, P1, !PT ;  /* 0x0000000b00057c10 */ /* 0x000fc40008ffe4ff */
[----:B------:R-:W-:-:S04]  /*0250*/  IADD3.X R7, PT, PT, R0, UR9, RZ, P0, !PT ;  /* 0x0000000900077c10 */ /* 0x000fc800087fe4ff */
[----:B------:R-:W2:Y:S04]  /*0260*/  LDG.E.64 R4, desc[UR4][R4.64] ;  /* 0x0000000404047981 */ /* 0x000ea8000c1e1b00 */
[----:B------:R-:W2:Y:S01]  /*0270*/  LDG.E.64 R2, desc[UR4][R6.64] ;  /* 0x0000000406027981 */ /* 0x000ea2000c1e1b00 */
[----:B0-----:R-:W-:-:S04]  /*0280*/  IADD3 R8, P0, PT, R8, UR6, RZ ;  /* 0x0000000608087c10 */ /* 0x001fc8000ff1e0ff */
[----:B------:R-:W-:Y:S01]  /*0290*/  IADD3.X R9, PT, PT, R0, UR7, RZ, P0, !PT ;  /* 0x0000000700097c10 */ /* 0x000fe200087fe4ff */
[----:B--2---:R-:W-:-:S07]  /*02a0*/  DADD R2, R2, -R4 ;  /* 0x0000000002027229 */ /* 0x004fce0000000804 */
[----:B------:R-:W-:Y:S01]  /*02b0*/  STG.E.64 desc[UR4][R8.64], R2 ;  /* 0x0000000208007986 */ /* 0x000fe2000c101b04 */
[----:B------:R-:W-:Y:S05]  /*02c0*/  EXIT ;  /* 0x000000000000794d */ /* 0x000fea0003800000 */
.L_x_79:
        /* <DEDUP_REMOVED lines=11> */
.L_x_120:


//--------------------- .text.reflection_update   --------------------------
	.section	.text.reflection_update,"ax",@progbits
	.align	128
        .global         reflection_update
        .type           reflection_update,@function
        .size           reflection_update,(.L_x_106 - reflection_update)
        .other          reflection_update,@"STO_CUDA_ENTRY STV_DEFAULT"
reflection_update:
.text.reflection_update:
[----:B------:R-:W-:Y:S01]  /*0000*/  LDC R1, c[0x0][0x37c] ;  /* 0x0000df00ff017b82 */ /* 0x000fe20000000800 */
[----:B------:R-:W0:Y:S01]  /*0010*/  LDCU.64 UR4, c[0x0][0x3c8] ;  /* 0x00007900ff0477ac */ /* 0x000e220008000a00 */
[----:B------:R-:W-:Y:S01]  /*0020*/  IMAD.MOV.U32 R4, RZ, RZ, 0x1 ;  /* 0x00000001ff047424 */ /* 0x000fe200078e00ff */
[----:B------:R-:W1:Y:S05]  /*0030*/  S2R R9, SR_TID.X ;  /* 0x0000000000097919 */ /* 0x000e6a0000002100 */
[----:B------:R-:W1:Y:S01]  /*0040*/  LDC R0, c[0x0][0x360] ;  /* 0x0000d800ff007b82 */ /* 0x000e620000000800 */
[----:B0-----:R-:W0:Y:S07]  /*0050*/  I2F.F64.S64 R2, UR4 ;  /* 0x0000000400027d12 */ /* 0x001e2e0008301c00 */
[----:B------:R-:W1:Y:S01]  /*0060*/  S2UR UR4, SR_CTAID.X ;  /* 0x00000000000479c3 */ /* 0x000e620000002500 */
[----:B0-----:R-:W-:-:S02]  /*0070*/  DADD R10, R2, 2 ;  /* 0x40000000020a7429 */ /* 0x001fc40000000000 */
[----:B------:R-:W-:-:S04]  /*0080*/  DADD R16, R2, 1 ;  /* 0x3ff0000002107429 */ /* 0x000fc80000000000 */
[----:B------:R-:W0:Y:S06]  /*0090*/  MUFU.RCP64H R5, R11 ;  /* 0x0000000b00057308 */ /* 0x000e2c0000001800 */
[----:B------:R-:W-:Y:S01]  /*00a0*/  FSETP.GEU.AND P1, PT, |R17|, 6.5827683646048100446e-37, PT ;  /* 0x036000001100780b */ /* 0x000fe20003f2e200 */
        /* <DEDUP_REMOVED lines=9> */
[----:B------:R-:W-:Y:S01]  /*0140*/  FSETP.GT.AND P0, PT, |R4|, 1.469367938527859385e-39, PT ;  /* 0x001000000400780b */ /* 0x000fe20003f04200 */
[----:B-1----:R-:W-:-:S12]  /*0150*/  IMAD R4, R0, UR4, R9 ;  /* 0x0000000400047c24 */ /* 0x002fd8000f8e0209 */
[----:B------:R-:W-:Y:S05]  /*0160*/  @P0 BRA P1, `(.L_x_80) ;  /* 0x0000000000180947 */ /* 0x000fea0000800000 */
[----:B------:R-:W-:Y:S01]  /*0170*/  IMAD.MOV.U32 R6, RZ, RZ, R10 ;  /* 0x000000ffff067224 */ /* 0x000fe200078e000a */
[----:B------:R-:W-:Y:S01]  /*0180*/  MOV R0, 0x1b0 ;  /* 0x000001b000007802 */ /* 0x000fe20000000f00 */
[----:B------:R-:W-:-:S07]  /*0190*/  IMAD.MOV.U32 R13, RZ, RZ, R11 ;  /* 0x000000ffff0d7224 */ /* 0x000fce00078e000b */
[----:B------:R-:W-:Y:S05]  /*01a0*/  CALL.REL.NOINC `($__internal_4_$__cuda_sm20_div_rn_f64_full) ;  /* 0x0000000800e47944 */ /* 0x000fea0003c00000 */
[----:B------:R-:W-:Y:S02]  /*01b0*/  IMAD.MOV.U32 R2, RZ, RZ, R18 ;  /* 0x000000ffff027224 */ /* 0x000fe400078e0012 */
[----:B------:R-:W-:-:S07]  /*01c0*/  IMAD.MOV.U32 R3, RZ, RZ, R19 ;  /* 0x000000ffff037224 */ /* 0x000fce00078e0013 */
.L_x_80:
[----:B------:R-:W0:Y:S01]  /*01d0*/  LDCU.64 UR6, c[0x0][0x3b8] ;  /* 0x00007700ff0677ac */ /* 0x000e220008000a00 */
[----:B------:R-:W-:Y:S01]  /*01e0*/  BSSY.RECONVERGENT B0, `(.L_x_81) ;  /* 0x0000046000007945 */ /* 0x000fe20003800200 */
[----:B------:R-:W1:Y:S01]  /*01f0*/  LDCU.64 UR4, c[0x0][0x358] ;  /* 0x00006b00ff0477ac */ /* 0x000e620008000a00 */
[----:B0-----:R-:W-:-:S04]  /*0200*/  ISETP.GE.U32.AND P0, PT, R4, UR6, PT ;  /* 0x0000000604007c0c */ /* 0x001fc8000bf06070 */
[----:B------:R-:W-:-:S13]  /*0210*/  ISETP.GE.AND.EX P0, PT, RZ, UR7, PT, P0 ;  /* 0x00000007ff007c0c */ /* 0x000fda000bf06300 */
[----:B-1----:R-:W-:Y:S05]  /*0220*/  @P0 BRA `(.L_x_82) ;  /* 0x0000000400040947 */ /* 0x002fea0003800000 */
[----:B------:R-:W0:Y:S01]  /*0230*/  LDCU.128 UR8, c[0x0][0x380] ;  /* 0x00007000ff0877ac */ /* 0x000e220008000c00 */
[----:B------:R-:W-:Y:S01]  /*0240*/  IMAD.SHL.U32 R5, R4, 0x8, RZ ;  /* 0x0000000804057824 */ /* 0x000fe200078e00ff */
[----:B------:R-:W-:Y:S01]  /*0250*/  SHF.R.U32.HI R6, RZ, 0x1d, R4 ;  /* 0x0000001dff067819 */ /* 0x000fe20000011604 */
[----:B------:R-:W1:Y:S01]  /*0260*/  MUFU.RCP64H R9, R11 ;  /* 0x0000000b00097308 */ /* 0x000e620000001800 */
[----:B------:R-:W2:Y:S02]  /*0270*/  LDC.64 R24, c[0x0][0x3b0] ;  /* 0x0000ec00ff187b82 */ /* 0x000ea40000000a00 */
[----:B0-----:R-:W-:-:S04]  /*0280*/  IADD3 R22, P0, PT, R5, UR10, RZ ;  /* 0x0000000a05167c10 */ /* 0x001fc8000ff1e0ff */
[----:B------:R-:W-:Y:S02]  /*0290*/  IADD3.X R23, PT, PT, R6, UR11, RZ, P0, !PT ;  /* 0x0000000b06177c10 */ /* 0x000fe400087fe4ff */
[----:B------:R-:W-:-:S03]  /*02a0*/  IADD3 R12, P0, PT, R5, UR8, RZ ;  /* 0x00000008050c7c10 */ /* 0x000fc6000ff1e0ff */
[----:B------:R0:W2:Y:S01]  /*02b0*/  LDG.E.64 R18, desc[UR4][R22.64] ;  /* 0x0000000416127981 */ /* 0x0000a2000c1e1b00 */
[----:B------:R-:W-:-:S05]  /*02c0*/  IADD3.X R13, PT, PT, R6, UR9, RZ, P0, !PT ;  /* 0x00000009060d7c10 */ /* 0x000fca00087fe4ff */
[----:B------:R-:W3:Y:S01]  /*02d0*/  LDG.E.64 R14, desc[UR4][R12.64] ;  /* 0x000000040c0e7981 */ /* 0x000ee2000c1e1b00 */
[----:B------:R-:W-:-:S05]  /*02e0*/  VIADD R8, R11, 0x300402 ;  /* 0x003004020b087836 */ /* 0x000fca0000000000 */
[----:B------:R-:W-:Y:S01]  /*02f0*/  FSETP.GEU.AND P0, PT, |R8|, 5.8789094863358348022e-39, PT ;  /* 0x004004020800780b */ /* 0x000fe20003f0e200 */
[----:B-1----:R-:W-:-:S08]  /*0300*/  DFMA R16, -R10, R8, 1 ;  /* 0x3ff000000a10742b */ /* 0x002fd00000000108 */
[----:B------:R-:W-:-:S08]  /*0310*/  DFMA R16, R16, R16, R16 ;  /* 0x000000101010722b */ /* 0x000fd00000000010 */
[----:B------:R-:W-:-:S08]  /*0320*/  DFMA R16, R8, R16, R8 ;  /* 0x000000100810722b */ /* 0x000fd00000000008 */
[----:B0-----:R-:W-:-:S08]  /*0330*/  DFMA R22, -R10, R16, 1 ;  /* 0x3ff000000a16742b */ /* 0x001fd00000000110 */
[----:B------:R-:W-:Y:S02]  /*0340*/  DFMA R22, R16, R22, R16 ;  /* 0x000000161016722b */ /* 0x000fe40000000010 */
[----:B--2---:R-:W-:Y:S02]  /*0350*/  DMUL R20, R18, R24 ;  /* 0x0000001812147228 */ /* 0x004fe40000000000 */
[----:B------:R-:W-:-:S08]  /*0360*/  DADD R18, R24, 1 ;  /* 0x3ff0000018127429 */ /* 0x000fd00000000000 */
[----:B---3--:R-:W-:-:S08]  /*0370*/  DFMA R18, R18, R14, -R20 ;  /* 0x0000000e1212722b */ /* 0x008fd00000000814 */
[----:B------:R-:W-:Y:S01]  /*0380*/  DMUL R16, R18, R2 ;  /* 0x0000000212107228 */ /* 0x000fe20000000000 */
[----:B------:R-:W-:Y:S10]  /*0390*/  @P0 BRA `(.L_x_83) ;  /* 0x0000000000180947 */ /* 0x000ff40003800000 */
[----:B------:R-:W-:Y:S01]  /*03a0*/  LOP3.LUT R8, R11, 0x7fffffff, RZ, 0xc0, !PT ;  /* 0x7fffffff0b087812 */ /* 0x000fe200078ec0ff */
[----:B------:R-:W-:Y:S01]  /*03b0*/  IMAD.MOV.U32 R18, RZ, RZ, R10 ;  /* 0x000000ffff127224 */ /* 0x000fe200078e000a */
[----:B------:R-:W-:Y:S01]  /*03c0*/  MOV R0, 0x400 ;  /* 0x0000040000007802 */ /* 0x000fe20000000f00 */
[----:B------:R-:W-:Y:S02]  /*03d0*/  IMAD.MOV.U32 R19, RZ, RZ, R11 ;  /* 0x000000ffff137224 */ /* 0x000fe400078e000b */
[----:B------:R-:W-:-:S07]  /*03e0*/  VIADD R8, R8, 0xfff00000 ;  /* 0xfff0000008087836 */ /* 0x000fce0000000000 */
[----:B------:R-:W-:Y:S05]  /*03f0*/  CALL.REL.NOINC `($__internal_3_$__cuda_sm20_dblrcp_rn_slowpath_v3) ;  /* 0x0000000400ac7944 */ /* 0x000fea0003c00000 */
.L_x_83:
[----:B------:R-:W0:Y:S01]  /*0400*/  LDCU.64 UR6, c[0x0][0x390] ;  /* 0x00007200ff0677ac */ /* 0x000e220008000a00 */
[----:B------:R-:W-:Y:S01]  /*0410*/  DFMA R16, R14, R22, R16 ;  /* 0x000000160e10722b */ /* 0x000fe20000000010 */
[----:B------:R-:W1:Y:S06]  /*0420*/  LDC.64 R24, c[0x0][0x3d8] ;  /* 0x0000f600ff187b82 */ /* 0x000e6c0000000a00 */
[----:B------:R2:W-:Y:S02]  /*0430*/  STG.E.64 desc[UR4][R12.64], R16 ;  /* 0x000000100c007986 */ /* 0x0005e4000c101b04 */
[----:B------:R-:W1:Y:S01]  /*0440*/  LDC.64 R18, c[0x0][0x3d0] ;  /* 0x0000f400ff127b82 */ /* 0x000e620000000a00 */
[----:B0-----:R-:W-:-:S04]  /*0450*/  IADD3 R8, P0, PT, R5, UR6, RZ ;  /* 0x0000000605087c10 */ /* 0x001fc8000ff1e0ff */
[----:B------:R-:W-:-:S05]  /*0460*/  IADD3.X R9, PT, PT, R6, UR7, RZ, P0, !PT ;  /* 0x0000000706097c10 */ /* 0x000fca00087fe4ff */
[----:B------:R-:W3:Y:S01]  /*0470*/  LDG.E.64 R6, desc[UR4][R8.64] ;  /* 0x0000000408067981 */ /* 0x000ee2000c1e1b00 */
[----:B------:R-:W-:Y:S01]  /*0480*/  IMAD.MOV.U32 R20, RZ, RZ, 0x1 ;  /* 0x00000001ff147424 */ /* 0x000fe200078e00ff */
[----:B------:R-:W-:Y:S01]  /*0490*/  BSSY.RECONVERGENT B1, `(.L_x_84) ;  /* 0x0000019000017945 */ /* 0x000fe20003800200 */
[----:B-1----:R-:W-:-:S06]  /*04a0*/  DADD R14, R24, R18 ;  /* 0x00000000180e7229 */ /* 0x002fcc0000000012 */
[----:B------:R-:W0:Y:S02]  /*04b0*/  MUFU.RCP64H R21, R15 ;  /* 0x0000000f00157308 */ /* 0x000e240000001800 */
[----:B0-----:R-:W-:-:S08]  /*04c0*/  DFMA R22, -R14, R20, 1 ;  /* 0x3ff000000e16742b */ /* 0x001fd00000000114 */
[----:B------:R-:W-:-:S08]  /*04d0*/  DFMA R22, R22, R22, R22 ;  /* 0x000000161616722b */ /* 0x000fd00000000016 */
[----:B------:R-:W-:Y:S02]  /*04e0*/  DFMA R22, R20, R22, R20 ;  /* 0x000000161416722b */ /* 0x000fe40000000014 */
[----:B------:R-:W-:-:S06]  /*04f0*/  DMUL R20, R16, R24 ;  /* 0x0000001810147228 */ /* 0x000fcc0000000000 */
[----:B--2---:R-:W-:-:S08]  /*0500*/  DFMA R12, -R14, R22, 1 ;  /* 0x3ff000000e0c742b */ /* 0x004fd00000000116 */
[----:B------:R-:W-:Y:S02]  /*0510*/  DFMA R12, R22, R12, R22 ;  /* 0x0000000c160c722b */ /* 0x000fe40000000016 */
[----:B---3--:R-:W-:-:S08]  /*0520*/  DFMA R20, R6, R18, R20 ;  /* 0x000000120614722b */ /* 0x008fd00000000014 */
[----:B------:R-:W-:Y:S02]  /*0530*/  DMUL R6, R20, R12 ;  /* 0x0000000c14067228 */ /* 0x000fe40000000000 */
[----:B------:R-:W-:-:S06]  /*0540*/  FSETP.GEU.AND P1, PT, |R21|, 6.5827683646048100446e-37, PT ;  /* 0x036000001500780b */ /* 0x000fcc0003f2e200 */
[----:B------:R-:W-:-:S08]  /*0550*/  DFMA R16, -R14, R6, R20 ;  /* 0x000000060e10722b */ /* 0x000fd00000000114 */
[----:B------:R-:W-:-:S10]  /*0560*/  DFMA R6, R12, R16, R6 ;  /* 0x000000100c06722b */ /* 0x000fd40000000006 */
[----:B------:R-:W-:-:S05]  /*0570*/  FFMA R0, RZ, R15, R7 ;  /* 0x0000000fff007223 */ /* 0x000fca0000000007 */
[----:B------:R-:W-:-:S13]  /*0580*/  FSETP.GT.AND P0, PT, |R0|, 1.469367938527859385e-39, PT ;  /* 0x001000000000780b */ /* 0x000fda0003f04200 */
[----:B------:R-:W-:Y:S05]  /*0590*/  @P0 BRA P1, `(.L_x_85) ;  /* 0x0000000000200947 */ /* 0x000fea0000800000 */
[----:B------:R-:W-:Y:S01]  /*05a0*/  IMAD.MOV.U32 R16, RZ, RZ, R20 ;  /* 0x000000ffff107224 */ /* 0x000fe200078e0014 */
[----:B------:R-:W-:Y:S01]  /*05b0*/  MOV R0, 0x600 ;  /* 0x0000060000007802 */ /* 0x000fe20000000f00 */
[----:B------:R-:W-:Y:S02]  /*05c0*/  IMAD.MOV.U32 R17, RZ, RZ, R21 ;  /* 0x000000ffff117224 */ /* 0x000fe400078e0015 */
[----:B------:R-:W-:Y:S02]  /*05d0*/  IMAD.MOV.U32 R6, RZ, RZ, R14 ;  /* 0x000000ffff067224 */ /* 0x000fe400078e000e */
[----:B------:R-:W-:-:S07]  /*05e0*/  IMAD.MOV.U32 R13, RZ, RZ, R15 ;  /* 0x000000ffff0d7224 */ /* 0x000fce00078e000f */
[----:B------:R-:W-:Y:S05]  /*05f0*/  CALL.REL.NOINC `($__internal_4_$__cuda_sm20_div_rn_f64_full) ;  /* 0x0000000400d07944 */ /* 0x000fea0003c00000 */
[----:B------:R-:W-:Y:S02]  /*0600*/  IMAD.MOV.U32 R6, RZ, RZ, R18 ;  /* 0x000000ffff067224 */ /* 0x000fe400078e0012 */
[----:B------:R-:W-:-:S07]  /*0610*/  IMAD.MOV.U32 R7, RZ, RZ, R19 ;  /* 0x000000ffff077224 */ /* 0x000fce00078e0013 */
.L_x_85:
[----:B------:R-:W-:Y:S05]  /*0620*/  BSYNC.RECONVERGENT B1 ;  /* 0x0000000000017941 */ /* 0x000fea0003800200 */
.L_x_84:
[----:B------:R0:W-:Y:S02]  /*0630*/  STG.E.64 desc[UR4][R8.64], R6 ;  /* 0x0000000608007986 */ /* 0x0001e4000c101b04 */
.L_x_82:
[----:B------:R-:W-:Y:S05]  /*0640*/  BSYNC.RECONVERGENT B0 ;  /* 0x0000000000007941 */ /* 0x000fea0003800200 */
.L_x_81:
[----:B------:R-:W1:Y:S02]  /*0650*/  LDCU.64 UR6, c[0x0][0x3c0] ;  /* 0x00007800ff0677ac */ /* 0x000e640008000a00 */
[----:B-1----:R-:W-:-:S04]  /*0660*/  ISETP.GE.U32.AND P0, PT, R4, UR6, PT ;  /* 0x0000000604007c0c */ /* 0x002fc8000bf06070 */
[----:B------:R-:W-:-:S13]  /*0670*/  ISETP.GE.AND.EX P0, PT, RZ, UR7, PT, P0 ;  /* 0x00000007ff007c0c */ /* 0x000fda000bf06300 */
[----:B------:R-:W-:Y:S05]  /*0680*/  @P0 EXIT ;  /* 0x000000000000094d */ /* 0x000fea0003800000 */
[----:B------:R-:W1:Y:S01]  /*0690*/  LDCU.64 UR8, c[0x0][0x3a0] ;  /* 0x00007400ff0877ac */ /* 0x000e620008000a00 */
[----:B------:R-:W-:Y:S01]  /*06a0*/  IMAD.SHL.U32 R12, R4, 0x8, RZ ;  /* 0x00000008040c7824 */ /* 0x000fe200078e00ff */
[----:B------:R-:W-:Y:S01]  /*06b0*/  SHF.R.U32.HI R13, RZ, 0x1d, R4 ;  /* 0x0000001dff0d7819 */ /* 0x000fe20000011604 */
[----:B------:R-:W2:Y:S01]  /*06c0*/  LDCU.64 UR6, c[0x0][0x398] ;  /* 0x00007300ff0677ac */ /* 0x000ea20008000a00 */
[----:B0-----:R-:W0:Y:S01]  /*06d0*/  MUFU.RCP64H R9, R11 ;  /* 0x0000000b00097308 */ /* 0x001e220000001800 */
[----:B------:R-:W3:Y:S01]  /*06e0*/  LDC.64 R18, c[0x0][0x3b0] ;  /* 0x0000ec00ff127b82 */ /* 0x000ee20000000a00 */
[----:B-1----:R-:W-:-:S04]  /*06f0*/  IADD3 R16, P0, PT, R12, UR8, RZ ;  /* 0x000000080c107c10 */ /* 0x002fc8000ff1e0ff */
[----:B------:R-:W-:Y:S02]  /*0700*/  IADD3.X R17, PT, PT, R13, UR9, RZ, P0, !PT ;  /* 0x000000090d117c10 */ /* 0x000fe400087fe4ff */
[----:B--2---:R-:W-:-:S03]  /*0710*/  IADD3 R4, P0, PT, R12, UR6, RZ ;  /* 0x000000060c047c10 */ /* 0x004fc6000ff1e0ff */
[----:B------:R1:W3:Y:S01]  /*0720*/  LDG.E.64 R14, desc[UR4][R16.64] ;  /* 0x00000004100e7981 */ /* 0x0002e2000c1e1b00 */
[----:B------:R-:W-:-:S05]  /*0730*/  IADD3.X R5, PT, PT, R13, UR7, RZ, P0, !PT ;  /* 0x000000070d057c10 */ /* 0x000fca00087fe4ff */
[----:B------:R-:W2:Y:S01]  /*0740*/  LDG.E.64 R6, desc[UR4][R4.64] ;  /* 0x0000000404067981 */ /* 0x000ea2000c1e1b00 */
[----:B------:R-:W-:-:S05]  /*0750*/  VIADD R8, R11, 0x300402 ;  /* 0x003004020b087836 */ /* 0x000fca0000000000 */
[----:B------:R-:W-:Y:S01]  /*0760*/  FSETP.GEU.AND P0, PT, |R8|, 5.8789094863358348022e-39, PT ;  /* 0x004004020800780b */ /* 0x000fe20003f0e200 */
[----:B0-----:R-:W-:-:S08]  /*0770*/  DFMA R20, -R10, R8, 1 ;  /* 0x3ff000000a14742b */ /* 0x001fd00000000108 */
[----:B------:R-:W-:-:S08]  /*0780*/  DFMA R20, R20, R20, R20 ;  /* 0x000000141414722b */ /* 0x000fd00000000014 */
[----:B------:R-:W-:-:S08]  /*0790*/  DFMA R20, R8, R20, R8 ;  /* 0x000000140814722b */ /* 0x000fd00000000008 */
[----:B-1----:R-:W-:-:S08]  /*07a0*/  DFMA R16, -R10, R20, 1 ;  /* 0x3ff000000a10742b */ /* 0x002fd00000000114 */
[----:B------:R-:W-:Y:S02]  /*07b0*/  DFMA R16, R20, R16, R20 ;  /* 0x000000101410722b */ /* 0x000fe40000000014 */
[----:B---3--:R-:W-:Y:S02]  /*07c0*/  DMUL R14, R14, R18 ;  /* 0x000000120e0e7228 */ /* 0x008fe40000000000 */
[----:B------:R-:W-:-:S08]  /*07d0*/  DADD R18, R18, 1 ;  /* 0x3ff0000012127429 */ /* 0x000fd00000000000 */
[----:B--2---:R-:W-:-:S08]  /*07e0*/  DFMA R14, R18, R6, -R14 ;  /* 0x00000006120e722b */ /* 0x004fd0000000080e */
        /* <DEDUP_REMOVED lines=8> */
[----:B------:R-:W-:Y:S02]  /*0870*/  IMAD.MOV.U32 R16, RZ, RZ, R22 ;  /* 0x000000ffff107224 */ /* 0x000fe400078e0016 */
[----:B------:R-:W-:-:S07]  /*0880*/  IMAD.MOV.U32 R17, RZ, RZ, R23 ;  /* 0x000000ffff117224 */ /* 0x000fce00078e0017 */
.L_x_86:
[----:B------:R-:W0:Y:S01]  /*0890*/  LDCU.64 UR6, c[0x0][0x3a8] ;  /* 0x00007500ff0677ac */ /* 0x000e220008000a00 */
[----:B------:R-:W-:Y:S01]  /*08a0*/  DFMA R2, R6, R16, R2 ;  /* 0x000000100602722b */ /* 0x000fe20000000002 */
[----:B------:R-:W1:Y:S06]  /*08b0*/  LDC.64 R16, c[0x0][0x3d0] ;  /* 0x0000f400ff107b82 */ /* 0x000e6c0000000a00 */
[----:B------:R2:W-:Y:S01]  /*08c0*/  STG.E.64 desc[UR4][R4.64], R2 ;  /* 0x0000000204007986 */ /* 0x0005e2000c101b04 */
[----:B0-----:R-:W-:-:S04]  /*08d0*/  IADD3 R8, P0, PT, R12, UR6, RZ ;  /* 0x000000060c087c10 */ /* 0x001fc8000ff1e0ff */
[----:B------:R-:W-:Y:S02]  /*08e0*/  IADD3.X R9, PT, PT, R13, UR7, RZ, P0, !PT ;  /* 0x000000070d097c10 */ /* 0x000fe400087fe4ff */
[----:B------:R-:W1:Y:S03]  /*08f0*/  LDC.64 R12, c[0x0][0x3d8] ;  /* 0x0000f600ff0c7b82 */ /* 0x000e660000000a00 */
[----:B------:R-:W3:Y:S01]  /*0900*/  LDG.E.64 R10, desc[UR4][R8.64] ;  /* 0x00000004080a7981 */ /* 0x000ee2000c1e1b00 */
[----:B------:R-:W-:Y:S01]  /*0910*/  IMAD.MOV.U32 R14, RZ, RZ, 0x1 ;  /* 0x00000001ff0e7424 */ /* 0x000fe200078e00ff */
[----:B------:R-:W-:Y:S01]  /*0920*/  BSSY.RECONVERGENT B0, `(.L_x_87) ;  /* 0x0000016000007945 */ /* 0x000fe20003800200 */
[----:B-1----:R-:W-:Y:S02]  /*0930*/  DADD R6, R12, R16 ;  /* 0x000000000c067229 */ /* 0x002fe40000000010 */
[----:B------:R-:W-:-:S04]  /*0940*/  DMUL R12, R2, R12 ;  /* 0x0000000c020c7228 */ /* 0x000fc80000000000 */
[----:B------:R-:W0:Y:S02]  /*0950*/  MUFU.RCP64H R15, R7 ;  /* 0x00000007000f7308 */ /* 0x000e240000001800 */
[----:B0-----:R-:W-:-:S08]  /*0960*/  DFMA R18, -R6, R14, 1 ;  /* 0x3ff000000612742b */ /* 0x001fd0000000010e */
[----:B------:R-:W-:-:S08]  /*0970*/  DFMA R18, R18, R18, R18 ;  /* 0x000000121212722b */ /* 0x000fd00000000012 */
[----:B------:R-:W-:-:S08]  /*0980*/  DFMA R18, R14, R18, R14 ;  /* 0x000000120e12722b */ /* 0x000fd0000000000e */
        /* <DEDUP_REMOVED lines=11> */
[----:B------:R-:W-:-:S07]  /*0a40*/  MOV R0, 0xa60 ;  /* 0x00000a6000007802 */ /* 0x000fce0000000f00 */
[----:B------:R-:W-:Y:S05]  /*0a50*/  CALL.REL.NOINC `($__internal_4_$__cuda_sm20_div_rn_f64_full) ;  /* 0x0000000000b87944 */ /* 0x000fea0003c00000 */
[----:B------:R-:W-:Y:S02]  /*0a60*/  IMAD.MOV.U32 R2, RZ, RZ, R18 ;  /* 0x000000ffff027224 */ /* 0x000fe400078e0012 */
[----:B------:R-:W-:-:S07]  /*0a70*/  IMAD.MOV.U32 R3, RZ, RZ, R19 ;  /* 0x000000ffff037224 */ /* 0x000fce00078e0013 */
.L_x_88:
[----:B------:R-:W-:Y:S05]  /*0a80*/  BSYNC.RECONVERGENT B0 ;  /* 0x0000000000007941 */ /* 0x000fea0003800200 */
.L_x_87:
[----:B------:R-:W-:Y:S01]  /*0a90*/  STG.E.64 desc[UR4][R8.64], R2 ;  /* 0x0000000208007986 */ /* 0x000fe2000c101b04 */
[----:B------:R-:W-:Y:S05]  /*0aa0*/  EXIT ;  /* 0x000000000000794d */ /* 0x000fea0003800000 */
        .weak           $__internal_3_$__cuda_sm20_dblrcp_rn_slowpath_v3
        .type           $__internal_3_$__cuda_sm20_dblrcp_rn_slowpath_v3,@function
        .size           $__internal_3_$__cuda_sm20_dblrcp_rn_slowpath_v3,($__internal_4_$__cuda_sm20_div_rn_f64_full - $__internal_3_$__cuda_sm20_dblrcp_rn_slowpath_v3)
$__internal_3_$__cuda_sm20_dblrcp_rn_slowpath_v3:
[----:B------:R-:W-:Y:S01]  /*0ab0*/  DSETP.GTU.AND P0, PT, |R18|, +INF , PT ;  /* 0x7ff000001200742a */ /* 0x000fe20003f0c200 */
[----:B------:R-:W-:-:S13]  /*0ac0*/  BSSY.RECONVERGENT B1, `(.L_x_89) ;  /* 0x0000022000017945 */ /* 0x000fda0003800200 */
[----:B------:R-:W-:Y:S05]  /*0ad0*/  @P0 BRA `(.L_x_90) ;  /* 0x0000000000780947 */ /* 0x000fea0003800000 */
[----:B------:R-:W-:-:S05]  /*0ae0*/  LOP3.LUT R22, R19, 0x7fffffff, RZ, 0xc0, !PT ;  /* 0x7fffffff13167812 */ /* 0x000fca00078ec0ff */
[----:B------:R-:W-:-:S05]  /*0af0*/  VIADD R9, R22, 0xffffffff ;  /* 0xffffffff16097836 */ /* 0x000fca0000000000 */
[----:B------:R-:W-:-:S13]  /*0b00*/  ISETP.GE.U32.AND P0, PT, R9, 0x7fefffff, PT ;  /* 0x7fefffff0900780c */ /* 0x000fda0003f06070 */
[----:B------:R-:W-:Y:S01]  /*0b10*/  @P0 LOP3.LUT R21, R19, 0x7ff00000, RZ, 0x3c, !PT ;  /* 0x7ff0000013150812 */ /* 0x000fe200078e3cff */
[----:B------:R-:W-:Y:S01]  /*0b20*/  @P0 IMAD.MOV.U32 R20, RZ, RZ, RZ ;  /* 0x000000ffff140224 */ /* 0x000fe200078e00ff */
[----:B------:R-:W-:Y:S06]  /*0b30*/  @P0 BRA `(.L_x_91) ;  /* 0x0000000000680947 */ /* 0x000fec0003800000 */
[----:B------:R-:W-:-:S13]  /*0b40*/  ISETP.GE.U32.AND P0, PT, R22, 0x1000001, PT ;  /* 0x010000011600780c */ /* 0x000fda0003f06070 */
[----:B------:R-:W-:Y:S05]  /*0b50*/  @!P0 BRA `(.L_x_92) ;  /* 0x0000000000348947 */ /* 0x000fea0003800000 */
[----:B------:R-:W-:Y:S02]  /*0b60*/  VIADD R21, R19, 0xc0200000 ;  /* 0xc020000013157836 */ /* 0x000fe40000000000 */
[----:B------:R-:W-:Y:S02]  /*0b70*/  IMAD.MOV.U32 R20, RZ, RZ, R18 ;  /* 0x000000ffff147224 */ /* 0x000fe400078e0012 */
[----:B------:R-:W0:Y:S04]  /*0b80*/  MUFU.RCP64H R9, R21 ;  /* 0x0000001500097308 */ /* 0x000e280000001800 */
[----:B0-----:R-:W-:-:S08]  /*0b90*/  DFMA R22, -R20, R8, 1 ;  /* 0x3ff000001416742b */ /* 0x001fd00000000108 */
[----:B------:R-:W-:-:S08]  /*0ba0*/  DFMA R22, R22, R22, R22 ;  /* 0x000000161616722b */ /* 0x000fd00000000016 */
[----:B------:R-:W-:-:S08]  /*0bb0*/  DFMA R22, R8, R22, R8 ;  /* 0x000000160816722b */ /* 0x000fd00000000008 */
[----:B------:R-:W-:-:S08]  /*0bc0*/  DFMA R8, -R20, R22, 1 ;  /* 0x3ff000001408742b */ /* 0x000fd00000000116 */
[----:B------:R-:W-:-:S08]  /*0bd0*/  DFMA R8, R22, R8, R22 ;  /* 0x000000081608722b */ /* 0x000fd00000000016 */
[----:B------:R-:W-:-:S08]  /*0be0*/  DMUL R8, R8, 2.2250738585072013831e-308 ;  /* 0x0010000008087828 */ /* 0x000fd00000000000 */
[----:B------:R-:W-:-:S08]  /*0bf0*/  DFMA R18, -R18, R8, 1 ;  /* 0x3ff000001212742b */ /* 0x000fd00000000108 */
[----:B------:R-:W-:-:S08]  /*0c00*/  DFMA R18, R18, R18, R18 ;  /* 0x000000121212722b */ /* 0x000fd00000000012 */
[----:B------:R-:W-:Y:S01]  /*0c10*/  DFMA R20, R8, R18, R8 ;  /* 0x000000120814722b */ /* 0x000fe20000000008 */
[----:B------:R-:W-:Y:S10]  /*0c20*/  BRA `(.L_x_91) ;  /* 0x00000000002c7947 */ /* 0x000ff40003800000 */
.L_x_92:
[----:B------:R-:W-:-:S06]  /*0c30*/  DMUL R18, R18, 8.11296384146066816958e+31 ;  /* 0x4690000012127828 */ /* 0x000fcc0000000000 */
[----:B------:R-:W0:Y:S02]  /*0c40*/  MUFU.RCP64H R9, R19 ;  /* 0x0000001300097308 */ /* 0x000e240000001800 */
[----:B0-----:R-:W-:-:S08]  /*0c50*/  DFMA R20, -R18, R8, 1 ;  /* 0x3ff000001214742b */ /* 0x001fd00000000108 */
[----:B------:R-:W-:-:S08]  /*0c60*/  DFMA R20, R20, R20, R20 ;  /* 0x000000141414722b */ /* 0x000fd00000000014 */
[----:B------:R-:W-:-:S08]  /*0c70*/  DFMA R20, R8, R20, R8 ;  /* 0x000000140814722b */ /* 0x000fd00000000008 */
[----:B------:R-:W-:-:S08]  /*0c80*/  DFMA R8, -R18, R20, 1 ;  /* 0x3ff000001208742b */ /* 0x000fd00000000114 */
[----:B------:R-:W-:-:S08]  /*0c90*/  DFMA R8, R20, R8, R20 ;  /* 0x000000081408722b */ /* 0x000fd00000000014 */
[----:B------:R-:W-:Y:S01]  /*0ca0*/  DMUL R20, R8, 8.11296384146066816958e+31 ;  /* 0x4690000008147828 */ /* 0x000fe20000000000 */
[----:B------:R-:W-:Y:S10]  /*0cb0*/  BRA `(.L_x_91) ;  /* 0x0000000000087947 */ /* 0x000ff40003800000 */
.L_x_90:
[----:B------:R-:W-:Y:S01]  /*0cc0*/  LOP3.LUT R21, R19, 0x80000, RZ, 0xfc, !PT ;  /* 0x0008000013157812 */ /* 0x000fe200078efcff */
[----:B------:R-:W-:-:S07]  /*0cd0*/  IMAD.MOV.U32 R20, RZ, RZ, R18 ;  /* 0x000000ffff147224 */ /* 0x000fce00078e0012 */
.L_x_91:
[----:B------:R-:W-:Y:S05]  /*0ce0*/  BSYNC.RECONVERGENT B1 ;  /* 0x0000000000017941 */ /* 0x000fea0003800200 */
.L_x_89:
[----:B------:R-:W-:Y:S02]  /*0cf0*/  IMAD.MOV.U32 R8, RZ, RZ, R0 ;  /* 0x000000ffff087224 */ /* 0x000fe400078e0000 */
[----:B------:R-:W-:Y:S02]  /*0d00*/  IMAD.MOV.U32 R9, RZ, RZ, 0x0 ;  /* 0x00000000ff097424 */ /* 0x000fe400078e00ff */
[----:B------:R-:W-:Y:S02]  /*0d10*/  IMAD.MOV.U32 R22, RZ, RZ, R20 ;  /* 0x000000ffff167224 */ /* 0x000fe400078e0014 */
[----:B------:R-:W-:Y:S01]  /*0d20*/  IMAD.MOV.U32 R23, RZ, RZ, R21 ;  /* 0x000000ffff177224 */ /* 0x000fe200078e0015 */
[----:B------:R-:W-:Y:S06]  /*0d30*/  RET.REL.NODEC R8 `(reflection_update) ;  /* 0xfffffff008b07950 */ /* 0x000fec0003c3ffff */
        .weak           $__internal_4_$__cuda_sm20_div_rn_f64_full
        .type           $__internal_4_$__cuda_sm20_div_rn_f64_full,@function
        .size           $__internal_4_$__cuda_sm20_div_rn_f64_full,(.L_x_106 - $__internal_4_$__cuda_sm20_div_rn_f64_full)
$__internal_4_$__cuda_sm20_div_rn_f64_full:
[C---:B------:R-:W-:Y:S01]  /*0d40*/  FSETP.GEU.AND P0, PT, |R13|.reuse, 1.469367938527859385e-39, PT ;  /* 0x001000000d00780b */ /* 0x040fe20003f0e200 */
[--C-:B------:R-:W-:Y:S01]  /*0d50*/  IMAD.MOV.U32 R12, RZ, RZ, R6.reuse ;  /* 0x000000ffff0c7224 */ /* 0x100fe200078e0006 */
[C---:B------:R-:W-:Y:S01]  /*0d60*/  LOP3.LUT R14, R13.reuse, 0x800fffff, RZ, 0xc0, !PT ;  /* 0x800fffff0d0e7812 */ /* 0x040fe200078ec0ff */
[----:B------:R-:W-:Y:S01]  /*0d70*/  IMAD.MOV.U32 R7, RZ, RZ, R17 ;  /* 0x000000ffff077224 */ /* 0x000fe200078e0011 */
[----:B------:R-:W-:Y:S01]  /*0d80*/  LOP3.LUT R26, R13, 0x7ff00000, RZ, 0xc0, !PT ;  /* 0x7ff000000d1a7812 */ /* 0x000fe200078ec0ff */
[----:B------:R-:W-:Y:S01]  /*0d90*/  IMAD.MOV.U32 R18, RZ, RZ, 0x1 ;  /* 0x00000001ff127424 */ /* 0x000fe200078e00ff */
[----:B------:R-:W-:Y:S01]  /*0da0*/  LOP3.LUT R15, R14, 0x3ff00000, RZ, 0xfc, !PT ;  /* 0x3ff000000e0f7812 */ /* 0x000fe200078efcff */
[----:B------:R-:W-:Y:S01]  /*0db0*/  IMAD.MOV.U32 R14, RZ, RZ, R6 ;  /* 0x000000ffff0e7224 */ /* 0x000fe200078e0006 */
[C---:B------:R-:W-:Y:S01]  /*0dc0*/  FSETP.GEU.AND P2, PT, |R7|.reuse, 1.469367938527859385e-39, PT ;  /* 0x001000000700780b */ /* 0x040fe20003f4e200 */
[----:B------:R-:W-:Y:S01]  /*0dd0*/  IMAD.MOV.U32 R6, RZ, RZ, R16 ;  /* 0x000000ffff067224 */ /* 0x000fe200078e0010 */
[----:B------:R-:W-:Y:S01]  /*0de0*/  LOP3.LUT R5, R7, 0x7ff00000, RZ, 0xc0, !PT ;  /* 0x7ff0000007057812 */ /* 0x000fe200078ec0ff */
[----:B------:R-:W-:Y:S01]  /*0df0*/  IMAD.MOV.U32 R24, RZ, RZ, 0x1ca00000 ;  /* 0x1ca00000ff187424 */ /* 0x000fe200078e00ff */
[----:B------:R-:W-:Y:S01]  /*0e00*/  BSSY.RECONVERGENT B2, `(.L_x_93) ;  /* 0x000004e000027945 */ /* 0x000fe20003800200 */
[----:B------:R-:W-:Y:S01]  /*0e10*/  @!P0 DMUL R14, R12, 8.98846567431157953865e+307 ;  /* 0x7fe000000c0e8828 */ /* 0x000fe20000000000 */
[----:B------:R-:W-:Y:S01]  /*0e20*/  ISETP.GE.U32.AND P1, PT, R5, R26, PT ;  /* 0x0000001a0500720c */ /* 0x000fe20003f26070 */
[----:B------:R-:W-:-:S04]  /*0e30*/  IMAD.MOV.U32 R25, RZ, RZ, R5 ;  /* 0x000000ffff197224 */ /* 0x000fc800078e0005 */
[----:B------:R-:W0:Y:S02]  /*0e40*/  MUFU.RCP64H R19, R15 ;  /* 0x0000000f00137308 */ /* 0x000e240000001800 */
[----:B------:R-:W-:Y:S02]  /*0e50*/  @!P2 LOP3.LUT R20, R13, 0x7ff00000, RZ, 0xc0, !PT ;  /* 0x7ff000000d14a812 */ /* 0x000fe400078ec0ff */
[----:B------:R-:W-:Y:S02]  /*0e60*/  @!P0 LOP3.LUT R26, R15, 0x7ff00000, RZ, 0xc0, !PT ;  /* 0x7ff000000f1a8812 */ /* 0x000fe400078ec0ff */
[----:B------:R-:W-:Y:S01]  /*0e70*/  @!P2 ISETP.GE.U32.AND P3, PT, R5, R20, PT ;  /* 0x000000140500a20c */ /* 0x000fe20003f66070 */
[----:B------:R-:W-:Y:S02]  /*0e80*/  @!P2 IMAD.MOV.U32 R20, RZ, RZ, RZ ;  /* 0x000000ffff14a224 */ /* 0x000fe400078e00ff */
[----:B------:R-:W-:Y:S01]  /*0e90*/  VIADD R27, R26, 0xffffffff ;  /* 0xffffffff1a1b7836 */ /* 0x000fe20000000000 */
[----:B------:R-:W-:-:S04]  /*0ea0*/  @!P2 SEL R21, R24, 0x63400000, !P3 ;  /* 0x634000001815a807 */ /* 0x000fc80005800000 */
[----:B------:R-:W-:Y:S01]  /*0eb0*/  @!P2 LOP3.LUT R21, R21, 0x80000000, R7, 0xf8, !PT ;  /* 0x800000001515a812 */ /* 0x000fe200078ef807 */
[----:B0-----:R-:W-:-:S03]  /*0ec0*/  DFMA R16, R18, -R14, 1 ;  /* 0x3ff000001210742b */ /* 0x001fc6000000080e */
[----:B------:R-:W-:-:S05]  /*0ed0*/  @!P2 LOP3.LUT R21, R21, 0x100000, RZ, 0xfc, !PT ;  /* 0x001000001515a812 */ /* 0x000fca00078efcff */
        /* <DEDUP_REMOVED lines=12> */
[----:B------:R-:W-:-:S03]  /*0fa0*/  DFMA R20, R18, -R14, R16 ;  /* 0x8000000e1214722b */ /* 0x000fc60000000010 */
[----:B------:R-:W-:-:S05]  /*0fb0*/  ISETP.GT.U32.OR P0, PT, R27, 0x7feffffe, P0 ;  /* 0x7feffffe1b00780c */ /* 0x000fca0000704470 */
[----:B------:R-:W-:-:S08]  /*0fc0*/  DFMA R20, R22, R20, R18 ;  /* 0x000000141614722b */ /* 0x000fd00000000012 */
[----:B------:R-:W-:Y:S05]  /*0fd0*/  @P0 BRA `(.L_x_94) ;  /* 0x00000000006c0947 */ /* 0x000fea0003800000 */
[----:B------:R-:W-:-:S04]  /*0fe0*/  LOP3.LUT R18, R13, 0x7ff00000, RZ, 0xc0, !PT ;  /* 0x7ff000000d127812 */ /* 0x000fc800078ec0ff */
[CC--:B------:R-:W-:Y:S02]  /*0ff0*/  VIADDMNMX R6, R5.reuse, -R18.reuse, 0xb9600000, !PT ;  /* 0xb960000005067446 */ /* 0x0c0fe40007800912 */
[----:B------:R-:W-:Y:S02]  /*1000*/  ISETP.GE.U32.AND P0, PT, R5, R18, PT ;  /* 0x000000120500720c */ /* 0x000fe40003f06070 */
[----:B------:R-:W-:Y:S01]  /*1010*/  VIMNMX R5, PT, PT, R6, 0x46a00000, PT ;  /* 0x46a0000006057848 */ /* 0x000fe20003fe0100 */
[----:B------:R-:W-:Y:S01]  /*1020*/  IMAD.MOV.U32 R6, RZ, RZ, RZ ;  /* 0x000000ffff067224 */ /* 0x000fe200078e00ff */
[----:B------:R-:W-:-:S05]  /*1030*/  SEL R24, R24, 0x63400000, !P0 ;  /* 0x6340000018187807 */ /* 0x000fca0004000000 */
        /* <DEDUP_REMOVED lines=13> */
[----:B------:R-:W-:Y:S01]  /*1110*/  IMAD.MOV.U32 R12, RZ, RZ, RZ ;  /* 0x000000ffff0c7224 */ /* 0x000fe200078e00ff */
[----:B------:R-:W-:-:S05]  /*1120*/  IADD3 R5, PT, PT, -R5, -0x43300000, RZ ;  /* 0xbcd0000005057810 */ /* 0x000fca0007ffe1ff */
[----:B------:R-:W-:-:S03]  /*1130*/  DFMA R12, R18, -R12, R20 ;  /* 0x8000000c120c722b */ /* 0x000fc60000000014 */
[----:B------:R-:W-:-:S07]  /*1140*/  LOP3.LUT R17, R7, R17, RZ, 0x3c, !PT ;  /* 0x0000001107117212 */ /* 0x000fce00078e3cff */
[----:B------:R-:W-:-:S04]  /*1150*/  FSETP.NEU.AND P0, PT, |R13|, R5, PT ;  /* 0x000000050d00720b */ /* 0x000fc80003f0d200 */
[----:B------:R-:W-:Y:S02]  /*1160*/  FSEL R18, R6, R18, !P0 ;  /* 0x0000001206127208 */ /* 0x000fe40004000000 */
[----:B------:R-:W-:Y:S01]  /*1170*/  FSEL R19, R17, R19, !P0 ;  /* 0x0000001311137208 */ /* 0x000fe20004000000 */
[----:B------:R-:W-:Y:S06]  /*1180*/  BRA `(.L_x_95) ;  /* 0x0000000000547947 */ /* 0x000fec0003800000 */
.L_x_94:
        /* <DEDUP_REMOVED lines=16> */
.L_x_97:
[----:B------:R-:W-:Y:S01]  /*1290*/  LOP3.LUT R19, R13, 0x80000, RZ, 0xfc, !PT ;  /* 0x000800000d137812 */ /* 0x000fe200078efcff */
[----:B------:R-:W-:Y:S01]  /*12a0*/  IMAD.MOV.U32 R18, RZ, RZ, R12 ;  /* 0x000000ffff127224 */ /* 0x000fe200078e000c */
[----:B------:R-:W-:Y:S06]  /*12b0*/  BRA `(.L_x_95) ;  /* 0x0000000000087947 */ /* 0x000fec0003800000 */
.L_x_96:
[----:B------:R-:W-:Y:S01]  /*12c0*/  LOP3.LUT R19, R7, 0x80000, RZ, 0xfc, !PT ;  /* 0x0008000007137812 */ /* 0x000fe200078efcff */
[----:B------:R-:W-:-:S07]  /*12d0*/  IMAD.MOV.U32 R18, RZ, RZ, R6 ;  /* 0x000000ffff127224 */ /* 0x000fce00078e0006 */
.L_x_95:
[----:B------:R-:W-:Y:S05]  /*12e0*/  BSYNC.RECONVERGENT B2 ;  /* 0x0000000000027941 */ /* 0x000fea0003800200 */
.L_x_93:
[----:B------:R-:W-:Y:S02]  /*12f0*/  IMAD.MOV.U32 R6, RZ, RZ, R0 ;  /* 0x000000ffff067224 */ /* 0x000fe400078e0000 */
[----:B------:R-:W-:-:S04]  /*1300*/  IMAD.MOV.U32 R7, RZ, RZ, 0x0 ;  /* 0x00000000ff077424 */ /* 0x000fc800078e00ff */
[----:B------:R-:W-:Y:S05]  /*1310*/  RET.REL.NODEC R6 `(reflection_update) ;  /* 0xffffffec06387950 */ /* 0x000fea0003c3ffff */
.L_x_98:
        /* <DEDUP_REMOVED lines=14> */
.L_x_106:


//--------------------- .text.dual_update         --------------------------
	.section	.text.dual_update,"ax",@progbits
	.align	128
        .global         dual_update
        .type           dual_update,@function
        .size           dual_update,(.L_x_122 - dual_update)
        .other          dual_update,@"STO_CUDA_ENTRY STV_DEFAULT"
dual_update:
.text.dual_update:
        /* <DEDUP_REMOVED lines=12> */
[----:B------:R-:W1:Y:S01]  /*00c0*/  LDCU.128 UR12, c[0x0][0x380] ;  /* 0x00007000ff0c77ac */ /* 0x000e620008000c00 */
[----:B------:R-:W2:Y:S01]  /*00d0*/  LDCU.64 UR4, c[0x0][0x358] ;  /* 0x00006b00ff0477ac */ /* 0x000ea20008000a00 */
[----:B------:R-:W3:Y:S01]  /*00e0*/  LDCU.64 UR6, c[0x0][0x3a0] ;  /* 0x00007400ff0677ac */ /* 0x000ee20008000a00 */
[C---:B0-----:R-:W-:Y:S02]  /*00f0*/  IADD3 R6, P1, PT, R12.reuse, UR10, RZ ;  /* 0x0000000a0c067c10 */ /* 0x041fe4000ff3e0ff */
[----:B------:R-:W-:Y:S02]  /*0100*/  IADD3 R10, P0, PT, R12, UR8, RZ ;  /* 0x000000080c0a7c10 */ /* 0x000fe4000ff1e0ff */
[----:B------:R-:W-:-:S02]  /*0110*/  IADD3.X R7, PT, PT, R0, UR11, RZ, P1, !PT ;  /* 0x0000000b00077c10 */ /* 0x000fc40008ffe4ff */
[----:B------:R-:W-:Y:S02]  /*0120*/  IADD3.X R11, PT, PT, R0, UR9, RZ, P0, !PT ;  /* 0x00000009000b7c10 */ /* 0x000fe400087fe4ff */
[----:B-1----:R-:W-:Y:S02]  /*0130*/  IADD3 R8, P0, PT, R12, UR14, RZ ;  /* 0x0000000e0c087c10 */ /* 0x002fe4000ff1e0ff */
[----:B--2---:R-:W2:Y:S04]  /*0140*/  LDG.E.64 R6, desc[UR4][R6.64] ;  /* 0x0000000406067981 */ /* 0x004ea8000c1e1b00 */
[----:B------:R-:W2:Y:S01]  /*0150*/  LDG.E.64 R4, desc[UR4][R10.64] ;  /* 0x000000040a047981 */ /* 0x000ea2000c1e1b00 */
[----:B------:R-:W-:-:S05]  /*0160*/  IADD3.X R9, PT, PT, R0, UR15, RZ, P0, !PT ;  /* 0x0000000f00097c10 */ /* 0x000fca00087fe4ff */
[----:B------:R-:W3:Y:S01]  /*0170*/  LDG.E.64 R2, desc[UR4][R8.64] ;  /* 0x0000000408027981 */ /* 0x000ee2000c1e1b00 */
[----:B------:R-:W-:-:S04]  /*0180*/  IADD3 R12, P0, PT, R12, UR12, RZ ;  /* 0x0000000c0c0c7c10 */ /* 0x000fc8000ff1e0ff */
[----:B------:R-:W-:Y:S01]  /*0190*/  IADD3.X R13, PT, PT, R0, UR13, RZ, P0, !PT ;  /* 0x0000000d000d7c10 */ /* 0x000fe200087fe4ff */
[----:B--2---:R-:W-:-:S08]  /*01a0*/  DADD R4, R4, -R6 ;  /* 0x0000000004047229 */ /* 0x004fd00000000806 */
[----:B---3--:R-:W-:-:S07]  /*01b0*/  DFMA R2, -R4, UR6, R2 ;  /* 0x0000000604027c2b */ /* 0x008fce0008000102 */
[----:B------:R-:W-:Y:S01]  /*01c0*/  STG.E.64 desc[UR4][R12.64], R2 ;  /* 0x000000020c007986 */ /* 0x000fe2000c101b04 */
[----:B------:R-:W-:Y:S05]  /*01d0*/  EXIT ;  /* 0x000000000000794d */ /* 0x000fea0003800000 */
.L_x_99:
        /* <DEDUP_REMOVED lines=10> */
.L_x_122:


//--------------------- .text.extrapolation_update --------------------------
	.section	.text.extrapolation_update,"ax",@progbits
	.align	128
        .global         extrapolation_update
        .type           extrapolation_update,@function
        .size           extrapolation_update,(.L_x_123 - extrapolation_update)
        .other          extrapolation_update,@"STO_CUDA_ENTRY STV_DEFAULT"
extrapolation_update:
.text.extrapolation_update:
        /* <DEDUP_REMOVED lines=14> */
[----:B0-----:R-:W-:-:S04]  /*00e0*/  IADD3 R6, P0, PT, R8, UR10, RZ ;  /* 0x0000000a08067c10 */ /* 0x001fc8000ff1e0ff */
[----:B------:R-:W-:Y:S02]  /*00f0*/  IADD3.X R7, PT, PT, R0, UR11, RZ, P0, !PT ;  /* 0x0000000b00077c10 */ /* 0x000fe400087fe4ff */
[----:B-1----:R-:W-:-:S03]  /*0100*/  IADD3 R4, P0, PT, R8, UR6, RZ ;  /* 0x0000000608047c10 */ /* 0x002fc6000ff1e0ff */
[----:B--2---:R-:W2:Y:S01]  /*0110*/  LDG.E.64 R2, desc[UR4][R6.64] ;  /* 0x0000000406027981 */ /* 0x004ea2000c1e1b00 */
[----:B------:R-:W-:-:S06]  /*0120*/  IADD3.X R5, PT, PT, R0, UR7, RZ, P0, !PT ;  /* 0x0000000700057c10 */ /* 0x000fcc00087fe4ff */
[----:B------:R-:W3:Y:S01]  /*0130*/  LDG.E.64 R4, desc[UR4][R4.64] ;  /* 0x0000000404047981 */ /* 0x000ee2000c1e1b00 */
[----:B------:R-:W-:-:S04]  /*0140*/  IADD3 R8, P0, PT, R8, UR8, RZ ;  /* 0x0000000808087c10 */ /* 0x000fc8000ff1e0ff */
[----:B------:R-:W-:Y:S01]  /*0150*/  IADD3.X R9, PT, PT, R0, UR9, RZ, P0, !PT ;  /* 0x0000000900097c10 */ /* 0x000fe200087fe4ff */
[----:B--2---:R-:W-:-:S08]  /*0160*/  DADD R2, R2, R2 ;  /* 0x0000000002027229 */ /* 0x004fd00000000002 */
[----:B---3--:R-:W-:-:S07]  /*0170*/  DADD R2, R2, -R4 ;  /* 0x0000000002027229 */ /* 0x008fce0000000804 */
[----:B------:R-:W-:Y:S01]  /*0180*/  STG.E.64 desc[UR4][R8.64], R2 ;  /* 0x0000000208007986 */ /* 0x000fe2000c101b04 */
[----:B------:R-:W-:Y:S05]  /*0190*/  EXIT ;  /* 0x000000000000794d */ /* 0x000fea0003800000 */
.L_x_100:
        /* <DEDUP_REMOVED lines=14> */
.L_x_123:


//--------------------- .text.primal_update       --------------------------
	.section	.text.primal_update,"ax",@progbits
	.align	128
        .global         primal_update
        .type           primal_update,@function
        .size           primal_update,(.L_x_124 - primal_update)
        .other          primal_update,@"STO_CUDA_ENTRY STV_DEFAULT"
primal_update:
.text.primal_update:
        /* <DEDUP_REMOVED lines=27> */
[----:B---3--:R-:W-:-:S07]  /*01b0*/  DFMA R2, R4, UR6, R2 ;  /* 0x0000000604027c2b */ /* 0x008fce0008000002 */
[----:B------:R-:W-:Y:S01]  /*01c0*/  STG.E.64 desc[UR4][R12.64], R2 ;  /* 0x000000020c007986 */ /* 0x000fe2000c101b04 */
[----:B------:R-:W-:Y:S05]  /*01d0*/  EXIT ;  /* 0x000000000000794d */ /* 0x000fea0003800000 */
.L_x_101:
        /* <DEDUP_REMOVED lines=10> */
.L_x_124:


//--------------------- .nv.shared.reserved.0     --------------------------
	.section	.nv.shared.reserved.0,"aw",@nobits
	.weak		__nv_reservedSMEM_offset_0_alias
	.size		__nv_reservedSMEM_offset_0_alias, 0, 64
	.other		__nv_reservedSMEM_offset_0_alias,@"STO_CUDA_RESERVED_SHARED STV_DEFAULT"
__nv_reservedSMEM_offset_0_alias:
	.zero		0
	.zero		64


//--------------------- .nv.constant0.alpha_norm_col_elementwise_kernel --------------------------
	.section	.nv.constant0.alpha_norm_col_elementwise_kernel,"a",@progbits
	.sectionflags	@""
	.align	4
.nv.constant0.alpha_norm_col_elementwise_kernel:
	.zero		940


//--------------------- .nv.constant0.alpha_norm_col_kernel --------------------------
	.section	.nv.constant0.alpha_norm_col_kernel,"a",@progbits
	.sectionflags	@""
	.align	4
.nv.constant0.alpha_norm_col_kernel:
	.zero		952


//--------------------- .nv.constant0.alpha_norm_row_kernel --------------------------
	.section	.nv.constant0.alpha_norm_row_kernel,"a",@progbits
	.sectionflags	@""
	.align	4
.nv.constant0.alpha_norm_row_kernel:
	.zero		936


//--------------------- .nv.constant0.max_abs_col_kernel --------------------------
	.section	.nv.constant0.max_abs_col_kernel,"a",@progbits
	.sectionflags	@""
	.align	4
.nv.constant0.max_abs_col_kernel:
	.zero		944


//--------------------- .nv.constant0.max_abs_col_elementwise_kernel --------------------------
	.section	.nv.constant0.max_abs_col_elementwise_kernel,"a",@progbits
	.sectionflags	@""
	.align	4
.nv.constant0.max_abs_col_elementwise_kernel:
	.zero		928


//--------------------- .nv.constant0.max_abs_row_kernel --------------------------
	.section	.nv.constant0.max_abs_row_kernel,"a",@progbits
	.sectionflags	@""
	.align	4
.nv.constant0.max_abs_row_kernel:
	.zero		928


//--------------------- .nv.constant0.max_abs_row_elementwise_kernel --------------------------
	.section	.nv.constant0.max_abs_row_elementwise_kernel,"a",@progbits
	.sectionflags	@""
	.align	4
.nv.constant0.max_abs_row_elementwise_kernel:
	.zero		928


//--------------------- .nv.constant0.replace_inf_with_zero --------------------------
	.section	.nv.constant0.replace_inf_with_zero,"a",@progbits
	.sectionflags	@""
	.align	4
.nv.constant0.replace_inf_with_zero:
	.zero		920


//--------------------- .nv.constant0.rescale_csr --------------------------
	.section	.nv.constant0.rescale_csr,"a",@progbits
	.sectionflags	@""
	.align	4
.nv.constant0.rescale_csr:
	.zero		952


//--------------------- .nv.constant0.rescale_coo --------------------------
	.section	.nv.constant0.rescale_coo,"a",@progbits
	.sectionflags	@""
	.align	4
.nv.constant0.rescale_coo:
	.zero		944


//--------------------- .nv.constant0.get_row_index --------------------------
	.section	.nv.constant0.get_row_index,"a",@progbits
	.sectionflags	@""
	.align	4
.nv.constant0.get_row_index:
	.zero		920


//--------------------- .nv.constant0.average_seq --------------------------
	.section	.nv.constant0.average_seq,"a",@progbits
	.sectionflags	@""
	.align	4
.nv.constant0.average_seq:
	.zero		952


//--------------------- .nv.constant0.axpyz       --------------------------
	.section	.nv.constant0.axpyz,"a",@progbits
	.sectionflags	@""
	.align	4
.nv.constant0.axpyz:
	.zero		936


//--------------------- .nv.constant0.calculate_diff --------------------------
	.section	.nv.constant0.calculate_diff,"a",@progbits
	.sectionflags	@""
	.align	4
.nv.constant0.calculate_diff:
	.zero		960


//--------------------- .nv.constant0.reflection_update --------------------------
	.section	.nv.constant0.reflection_update,"a",@progbits
	.sectionflags	@""
	.align	4
.nv.constant0.reflection_update:
	.zero		992


//--------------------- .nv.constant0.dual_update --------------------------
	.section	.nv.constant0.dual_update,"a",@progbits
	.sectionflags	@""
	.align	4
.nv.constant0.dual_update:
	.zero		944


//--------------------- .nv.constant0.extrapolation_update --------------------------
	.section	.nv.constant0.extrapolation_update,"a",@progbits
	.sectionflags	@""
	.align	4
.nv.constant0.extrapolation_update:
	.zero		928


//--------------------- .nv.constant0.primal_update --------------------------
	.section	.nv.constant0.primal_update,"a",@progbits
	.sectionflags	@""
	.align	4
.nv.constant0.primal_update:
	.zero		944


//--------------------- SYMBOLS --------------------------

	.type		.nv.reservedSmem.offset0,@object
	.size		.nv.reservedSmem.offset0,0x4
